// auto-generated by cutlass_sweep.gemm — config: {"arch": "sm_90", "cluster_m": 1, "cluster_n": 4, "dtype": "fp16", "dtype_b": "fp16", "layout": "nt", "stages": 0, "tile_k": 32, "tile_m": 64, "tile_n": 256}
#include "cutlass/cutlass.h"
#include "cutlass/gemm/collective/collective_builder.hpp"
#include "cutlass/gemm/device/gemm_universal_adapter.h"
#include "cutlass/gemm/kernel/gemm_universal.hpp"
#include "cutlass/epilogue/collective/collective_builder.hpp"

using ElemA = cutlass::half_t;
using ElemB = cutlass::half_t;
using ElemCD = cutlass::half_t;
using Acc  = float;
using TileShape    = cute::Shape<cute::_64, cute::_256, cute::_32>;
using ClusterShape = cute::Shape<cute::_1, cute::_4, cute::_1>;

using CollectiveEpilogue = typename cutlass::epilogue::collective::CollectiveBuilder<
    cutlass::arch::Sm90, cutlass::arch::OpClassTensorOp,
    TileShape, ClusterShape,
    cutlass::epilogue::collective::EpilogueTileAuto,
    Acc, Acc,
    ElemCD, cutlass::layout::RowMajor, 128 / cutlass::sizeof_bits<ElemCD>::value,
    ElemCD, cutlass::layout::RowMajor, 128 / cutlass::sizeof_bits<ElemCD>::value,
    cutlass::epilogue::collective::EpilogueScheduleAuto
  >::CollectiveOp;

using CollectiveMainloop = typename cutlass::gemm::collective::CollectiveBuilder<
    cutlass::arch::Sm90, cutlass::arch::OpClassTensorOp,
    ElemA, cutlass::layout::RowMajor, 128 / cutlass::sizeof_bits<ElemA>::value,
    ElemB, cutlass::layout::ColumnMajor, 128 / cutlass::sizeof_bits<ElemB>::value,
    Acc,
    TileShape, ClusterShape,
    cutlass::gemm::collective::StageCountAutoCarveout<static_cast<int>(sizeof(typename CollectiveEpilogue::SharedStorage))>,
    cutlass::gemm::collective::KernelScheduleAuto
  >::CollectiveOp;

using GemmKernel = cutlass::gemm::kernel::GemmUniversal<
    cute::Shape<int,int,int,int>,
    CollectiveMainloop,
    CollectiveEpilogue
>;
using Gemm = cutlass::gemm::device::GemmUniversalAdapter<GemmKernel>;

// Force the device kernel symbol into the cubin without needing a host main.
auto* _anchor = &cutlass::device_kernel<GemmKernel>;


// ===== COMPILED SASS (sm_90a) =====

	.target	sm_90a

	.elftype	@"ET_EXEC"


//--------------------- .note.nv.tkinfo           --------------------------
	.section	.note.nv.tkinfo,"",@"SHT_NOTE"
	.sectionflags	@"SHF_NOTE_NV_TKINFO"
	.tkinfo
        /*0018*/ 	.word	0x00000002
        /*0030*/ 	.string	""
        /*0030*/ 	.string	"ptxas"
        /*0030*/ 	.string	"Cuda compilation tools, release 13.0, V13.0.88"
        /*0030*/ 	.string	"Build cuda_13.0.r13.0/compiler.36424714_0"
        /*0030*/ 	.string	"-arch sm_90a -m 64 "



//--------------------- .note.nv.cuinfo           --------------------------
	.section	.note.nv.cuinfo,"",@"SHT_NOTE"
	.sectionflags	@"SHF_NOTE_NV_CUINFO"
        /*0018*/ 	.short	0x0002
        /*001a*/ 	.short	0x005a
        /*001c*/ 	.short	0x0082
	.zero		2


//--------------------- .nv.info                  --------------------------
	.section	.nv.info,"",@"SHT_CUDA_INFO"
	.align	4


	//----- nvinfo : EIATTR_REGCOUNT
	.align		4
        /*0000*/ 	.byte	0x04, 0x2f
        /*0002*/ 	.short	(.L_15 - .L_14)
	.align		4
.L_14:
        /*0004*/ 	.word	index@(_ZN7cutlass13device_kernelINS_4gemm6kernel13GemmUniversalIN4cute5tupleIJiiiiEEENS1_10collective13CollectiveMmaINS1_34MainloopSm90TmaGmmaWarpSpecializedILi11ENS5_IJNS4_1CILi1EEENSA_ILi4EEESB_EEENS1_32KernelTmaWarpSpecializedPingpongEEENS5_IJNSA_ILi64EEENSA_ILi256EEENSA_ILi32EEEEEENS_6half_tENS5_IJlSB_lEEESK_SL_NS4_8TiledMMAINS4_8MMA_AtomIJNS4_4SM904GMMA26MMA_64x256x16_F32F16F16_SSILNSP_5MajorE0ELSR_0ELNSP_7ScaleInE1ELSS_1EEEEEENS4_6LayoutINS5_IJSB_SB_SB_EEENS5_IJNSA_ILi0EEESX_SX_EEEEENS5_IJNS4_10UnderscoreES10_S10_EEEEENS4_23SM90_TMA_LOAD_MULTICASTENS4_14ComposedLayoutINS4_7SwizzleILi2ELi4ELi3EEENS4_18smem_ptr_flag_bitsILi16EEENSV_INS5_IJNSA_ILi8EEESI_EEENS5_IJSI_SB_EEEEEEEvNS4_8identityENS4_13SM90_TMA_LOADES1D_vS1E_EENS_8epilogue10collective6detail29Sm90TmaWarpSpecializedAdapterINS1I_15DefaultEpilogueISK_SL_SL_NS1H_6thread17LinearCombinationISK_Li1EffLNS1M_9ScaleType4KindE0ELNS_15FloatRoundStyleE2ESK_EENS1_15EpilogueDefaultEEEEEvvEEEEvNT_6ParamsE)
        /*0008*/ 	.word	0x000000a8


	//----- nvinfo : EIATTR_FRAME_SIZE
	.align		4
.L_15:
        /*000c*/ 	.byte	0x04, 0x11
        /*000e*/ 	.short	(.L_17 - .L_16)
	.align		4
.L_16:
        /*0010*/ 	.word	index@(_ZN7cutlass13device_kernelINS_4gemm6kernel13GemmUniversalIN4cute5tupleIJiiiiEEENS1_10collective13CollectiveMmaINS1_34MainloopSm90TmaGmmaWarpSpecializedILi11ENS5_IJNS4_1CILi1EEENSA_ILi4EEESB_EEENS1_32KernelTmaWarpSpecializedPingpongEEENS5_IJNSA_ILi64EEENSA_ILi256EEENSA_ILi32EEEEEENS_6half_tENS5_IJlSB_lEEESK_SL_NS4_8TiledMMAINS4_8MMA_AtomIJNS4_4SM904GMMA26MMA_64x256x16_F32F16F16_SSILNSP_5MajorE0ELSR_0ELNSP_7ScaleInE1ELSS_1EEEEEENS4_6LayoutINS5_IJSB_SB_SB_EEENS5_IJNSA_ILi0EEESX_SX_EEEEENS5_IJNS4_10UnderscoreES10_S10_EEEEENS4_23SM90_TMA_LOAD_MULTICASTENS4_14ComposedLayoutINS4_7SwizzleILi2ELi4ELi3EEENS4_18smem_ptr_flag_bitsILi16EEENSV_INS5_IJNSA_ILi8EEESI_EEENS5_IJSI_SB_EEEEEEEvNS4_8identityENS4_13SM90_TMA_LOADES1D_vS1E_EENS_8epilogue10collective6detail29Sm90TmaWarpSpecializedAdapterINS1I_15DefaultEpilogueISK_SL_SL_NS1H_6thread17LinearCombinationISK_Li1EffLNS1M_9ScaleType4KindE0ELNS_15FloatRoundStyleE2ESK_EENS1_15EpilogueDefaultEEEEEvvEEEEvNT_6ParamsE)
        /*0014*/ 	.word	0x00000008


	//----- nvinfo : EIATTR_MIN_STACK_SIZE
	.align		4
.L_17:
        /*0018*/ 	.byte	0x04, 0x12
        /*001a*/ 	.short	(.L_19 - .L_18)
	.align		4
.L_18:
        /*001c*/ 	.word	index@(_ZN7cutlass13device_kernelINS_4gemm6kernel13GemmUniversalIN4cute5tupleIJiiiiEEENS1_10collective13CollectiveMmaINS1_34MainloopSm90TmaGmmaWarpSpecializedILi11ENS5_IJNS4_1CILi1EEENSA_ILi4EEESB_EEENS1_32KernelTmaWarpSpecializedPingpongEEENS5_IJNSA_ILi64EEENSA_ILi256EEENSA_ILi32EEEEEENS_6half_tENS5_IJlSB_lEEESK_SL_NS4_8TiledMMAINS4_8MMA_AtomIJNS4_4SM904GMMA26MMA_64x256x16_F32F16F16_SSILNSP_5MajorE0ELSR_0ELNSP_7ScaleInE1ELSS_1EEEEEENS4_6LayoutINS5_IJSB_SB_SB_EEENS5_IJNSA_ILi0EEESX_SX_EEEEENS5_IJNS4_10UnderscoreES10_S10_EEEEENS4_23SM90_TMA_LOAD_MULTICASTENS4_14ComposedLayoutINS4_7SwizzleILi2ELi4ELi3EEENS4_18smem_ptr_flag_bitsILi16EEENSV_INS5_IJNSA_ILi8EEESI_EEENS5_IJSI_SB_EEEEEEEvNS4_8identityENS4_13SM90_TMA_LOADES1D_vS1E_EENS_8epilogue10collective6detail29Sm90TmaWarpSpecializedAdapterINS1I_15DefaultEpilogueISK_SL_SL_NS1H_6thread17LinearCombinationISK_Li1EffLNS1M_9ScaleType4KindE0ELNS_15FloatRoundStyleE2ESK_EENS1_15EpilogueDefaultEEEEEvvEEEEvNT_6ParamsE)
        /*0020*/ 	.word	0x00000008
.L_19:


//--------------------- .nv.compat                --------------------------
	.section	.nv.compat,"",@"SHT_CUDA_COMPAT_INFO"
	.align	4
        /*0000*/ 	.byte	0x02, 0x09, 0x01, 0x00, 0x02, 0x02, 0x04, 0x00, 0x02, 0x05, 0x05, 0x00, 0x03, 0x07, 0x01, 0x01
        /*0010*/ 	.byte	0x02, 0x03, 0x01, 0x00, 0x02, 0x06, 0x01, 0x00, 0x04, 0x0b, 0x08, 0x00, 0x00, 0x00, 0x00, 0x00
        /*0020*/ 	.byte	0x00, 0x00, 0x00, 0x00


//--------------------- .nv.info._ZN7cutlass13device_kernelINS_4gemm6kernel13GemmUniversalIN4cute5tupleIJiiiiEEENS1_10collective13CollectiveMmaINS1_34MainloopSm90TmaGmmaWarpSpecializedILi11ENS5_IJNS4_1CILi1EEENSA_ILi4EEESB_EEENS1_32KernelTmaWarpSpecializedPingpongEEENS5_IJNSA_ILi64EEENSA_ILi256EEENSA_ILi32EEEEEENS_6half_tENS5_IJlSB_lEEESK_SL_NS4_8TiledMMAINS4_8MMA_AtomIJNS4_4SM904GMMA26MMA_64x256x16_F32F16F16_SSILNSP_5MajorE0ELSR_0ELNSP_7ScaleInE1ELSS_1EEEEEENS4_6LayoutINS5_IJSB_SB_SB_EEENS5_IJNSA_ILi0EEESX_SX_EEEEENS5_IJNS4_10UnderscoreES10_S10_EEEEENS4_23SM90_TMA_LOAD_MULTICASTENS4_14ComposedLayoutINS4_7SwizzleILi2ELi4ELi3EEENS4_18smem_ptr_flag_bitsILi16EEENSV_INS5_IJNSA_ILi8EEESI_EEENS5_IJSI_SB_EEEEEEEvNS4_8identityENS4_13SM90_TMA_LOADES1D_vS1E_EENS_8epilogue10collective6detail29Sm90TmaWarpSpecializedAdapterINS1I_15DefaultEpilogueISK_SL_SL_NS1H_6thread17LinearCombinationISK_Li1EffLNS1M_9ScaleType4KindE0ELNS_15FloatRoundStyleE2ESK_EENS1_15EpilogueDefaultEEEEEvvEEEEvNT_6ParamsE --------------------------
	.section	.nv.info._ZN7cutlass13device_kernelINS_4gemm6kernel13GemmUniversalIN4cute5tupleIJiiiiEEENS1_10collective13CollectiveMmaINS1_34MainloopSm90TmaGmmaWarpSpecializedILi11ENS5_IJNS4_1CILi1EEENSA_ILi4EEESB_EEENS1_32KernelTmaWarpSpecializedPingpongEEENS5_IJNSA_ILi64EEENSA_ILi256EEENSA_ILi32EEEEEENS_6half_tENS5_IJlSB_lEEESK_SL_NS4_8TiledMMAINS4_8MMA_AtomIJNS4_4SM904GMMA26MMA_64x256x16_F32F16F16_SSILNSP_5MajorE0ELSR_0ELNSP_7ScaleInE1ELSS_1EEEEEENS4_6LayoutINS5_IJSB_SB_SB_EEENS5_IJNSA_ILi0EEESX_SX_EEEEENS5_IJNS4_10UnderscoreES10_S10_EEEEENS4_23SM90_TMA_LOAD_MULTICASTENS4_14ComposedLayoutINS4_7SwizzleILi2ELi4ELi3EEENS4_18smem_ptr_flag_bitsILi16EEENSV_INS5_IJNSA_ILi8EEESI_EEENS5_IJSI_SB_EEEEEEEvNS4_8identityENS4_13SM90_TMA_LOADES1D_vS1E_EENS_8epilogue10collective6detail29Sm90TmaWarpSpecializedAdapterINS1I_15DefaultEpilogueISK_SL_SL_NS1H_6thread17LinearCombinationISK_Li1EffLNS1M_9ScaleType4KindE0ELNS_15FloatRoundStyleE2ESK_EENS1_15EpilogueDefaultEEEEEvvEEEEvNT_6ParamsE,"",@"SHT_CUDA_INFO"
	.sectionflags	@""
	.align	4


	//----- nvinfo : EIATTR_CUDA_API_VERSION
	.align		4
        /*0000*/ 	.byte	0x04, 0x37
        /*0002*/ 	.short	(.L_21 - .L_20)
.L_20:
        /*0004*/ 	.word	0x00000082


	//----- nvinfo : EIATTR_KPARAM_INFO
	.align		4
.L_21:
        /*0008*/ 	.byte	0x04, 0x17
        /*000a*/ 	.short	(.L_23 - .L_22)
.L_22:
        /*000c*/ 	.word	0x00000000
        /*0010*/ 	.short	0x0000
        /*0012*/ 	.short	0x0070
        /*0014*/ 	.byte	0x00, 0xf0, 0x01, 0x10


	//----- nvinfo : EIATTR_SPARSE_MMA_MASK
	.align		4
.L_23:
        /*0018*/ 	.byte	0x03, 0x50
        /*001a*/ 	.short	0x0000


	//----- nvinfo : EIATTR_MAXREG_COUNT
	.align		4
        /*001c*/ 	.byte	0x03, 0x1b
        /*001e*/ 	.short	0x00a8


	//----- nvinfo : EIATTR_NUM_BARRIERS
	.align		4
        /*0020*/ 	.byte	0x02, 0x4c
        /*0022*/ 	.byte	0x01
	.zero		1


	//----- nvinfo : EIATTR_EXTERNS
	.align		4
        /*0024*/ 	.byte	0x04, 0x0f
        /*0026*/ 	.short	(.L_25 - .L_24)


	//   ....[0]....
	.align		4
.L_24:
        /*0028*/ 	.word	index@(__assertfail)


	//----- nvinfo : EIATTR_ANNOTATIONS
	.align		4
.L_25:
        /*002c*/ 	.byte	0x04, 0x55
        /*002e*/ 	.short	(.L_27 - .L_26)


	//   ....[0]....
.L_26:
        /*0030*/ 	.word	0x00000001
        /*0034*/ 	.byte	0x50, 0x0e, 0x00, 0x00, 0x01, 0x00, 0x00, 0x00, 0xb0, 0x9d, 0x00, 0x00, 0x01, 0x00, 0x00, 0x00
        /*0044*/ 	.byte	0x30, 0xaa, 0x00, 0x00


	//----- nvinfo : EIATTR_MERCURY_ISA_VERSION
	.align		4
.L_27:
        /*0048*/ 	.byte	0x03, 0x5f
        /*004a*/ 	.short	0x0101


	//----- nvinfo : EIATTR_INT_WARP_WIDE_INSTR_OFFSETS
	.align		4
        /*004c*/ 	.byte	0x04, 0x31
        /*004e*/ 	.short	(.L_29 - .L_28)


	//   ....[0]....
.L_28:
        /*0050*/ 	.word	0x000005e0


	//   ....[1]....
        /*0054*/ 	.word	0x00000620


	//   ....[2]....
        /*0058*/ 	.word	0x00000730


	//   ....[3]....
        /*005c*/ 	.word	0x00000750


	//   ....[4]....
        /*0060*/ 	.word	0x00000770


	//   ....[5]....
        /*0064*/ 	.word	0x00000790


	//   ....[6]....
        /*0068*/ 	.word	0x00000850


	//   ....[7]....
        /*006c*/ 	.word	0x00000890


	//   ....[8]....
        /*0070*/ 	.word	0x00001ee0


	//----- nvinfo : EIATTR_COOP_GROUP_MASK_REGIDS
	.align		4
.L_29:
        /*0074*/ 	.byte	0x04, 0x29
        /*0076*/ 	.short	(.L_31 - .L_30)


	//   ....[0]....
.L_30:
        /*0078*/ 	.word	0xffffffff


	//   ....[1]....
        /*007c*/ 	.word	0xffffffff


	//   ....[2]....
        /*0080*/ 	.word	0xffffffff


	//   ....[3]....
        /*0084*/ 	.word	0xffffffff


	//   ....[4]....
        /*0088*/ 	.word	0xffffffff


	//   ....[5]....
        /*008c*/ 	.word	0xffffffff


	//   ....[6]....
        /*0090*/ 	.word	0xffffffff


	//----- nvinfo : EIATTR_COOP_GROUP_INSTR_OFFSETS
	.align		4
.L_31:
        /*0094*/ 	.byte	0x04, 0x28
        /*0096*/ 	.short	(.L_33 - .L_32)


	//   ....[0]....
.L_32:
        /*0098*/ 	.word	0x00000070


	//   ....[1]....
        /*009c*/ 	.word	0x00000080


	//   ....[2]....
        /*00a0*/ 	.word	0x00000140


	//   ....[3]....
        /*00a4*/ 	.word	0x000003e0


	//   ....[4]....
        /*00a8*/ 	.word	0x00000420


	//   ....[5]....
        /*00ac*/ 	.word	0x000008e0


	//   ....[6]....
        /*00b0*/ 	.word	0x000009f0


	//----- nvinfo : EIATTR_REG_RECONFIG
	.align		4
.L_33:
        /*00b4*/ 	.byte	0x01, 0x54
	.zero		2


	//----- nvinfo : EIATTR_SYSCALL_OFFSETS
	.align		4
        /*00b8*/ 	.byte	0x04, 0x46
        /*00ba*/ 	.short	(.L_35 - .L_34)


	//   ....[0]....
.L_34:
        /*00bc*/ 	.word	0x00001880


	//----- nvinfo : EIATTR_MBARRIER_INSTR_OFFSETS
	.align		4
.L_35:
        /*00c0*/ 	.byte	0x04, 0x39
        /*00c2*/ 	.short	(.L_37 - .L_36)


	//   ....[0]....
.L_36:
        /*00c4*/ 	.word	0x00000260
        /*00c8*/ 	.word	0x000000ff
        /*00cc*/ 	.word	0x00000000
        /*00d0*/ 	.short	0x0100
        /*00d2*/ 	.byte	0x08
	.zero		1


	//   ....[1]....
        /*00d4*/ 	.word	0x00000270
        /*00d8*/ 	.word	0x000000ff
        /*00dc*/ 	.word	0x00000058
        /*00e0*/ 	.short	0x0100
        /*00e2*/ 	.byte	0x08
	.zero		1


	//   ....[2]....
        /*00e4*/ 	.word	0x00000280
        /*00e8*/ 	.word	0x000000ff
        /*00ec*/ 	.word	0x00000008
        /*00f0*/ 	.short	0x0100
        /*00f2*/ 	.byte	0x08
	.zero		1


	//   ....[3]....
        /*00f4*/ 	.word	0x00000290
        /*00f8*/ 	.word	0x000000ff
        /*00fc*/ 	.word	0x00000060
        /*0100*/ 	.short	0x0100
        /*0102*/ 	.byte	0x08
	.zero		1


	//   ....[4]....
        /*0104*/ 	.word	0x000002a0
        /*0108*/ 	.word	0x000000ff
        /*010c*/ 	.word	0x00000010
        /*0110*/ 	.short	0x0100
        /*0112*/ 	.byte	0x08
	.zero		1


	//   ....[5]....
        /*0114*/ 	.word	0x000002b0
        /*0118*/ 	.word	0x000000ff
        /*011c*/ 	.word	0x00000068
        /*0120*/ 	.short	0x0100
        /*0122*/ 	.byte	0x08
	.zero		1


	//   ....[6]....
        /*0124*/ 	.word	0x000002c0
        /*0128*/ 	.word	0x000000ff
        /*012c*/ 	.word	0x00000018
        /*0130*/ 	.short	0x0100
        /*0132*/ 	.byte	0x08
	.zero		1


	//   ....[7]....
        /*0134*/ 	.word	0x000002d0
        /*0138*/ 	.word	0x000000ff
        /*013c*/ 	.word	0x00000070
        /*0140*/ 	.short	0x0100
        /*0142*/ 	.byte	0x08
	.zero		1


	//   ....[8]....
        /*0144*/ 	.word	0x000002e0
        /*0148*/ 	.word	0x000000ff
        /*014c*/ 	.word	0x00000020
        /*0150*/ 	.short	0x0100
        /*0152*/ 	.byte	0x08
	.zero		1


	//   ....[9]....
        /*0154*/ 	.word	0x000002f0
        /*0158*/ 	.word	0x000000ff
        /*015c*/ 	.word	0x00000078
        /*0160*/ 	.short	0x0100
        /*0162*/ 	.byte	0x08
	.zero		1


	//   ....[10]....
        /*0164*/ 	.word	0x00000300
        /*0168*/ 	.word	0x000000ff
        /*016c*/ 	.word	0x00000028
        /*0170*/ 	.short	0x0100
        /*0172*/ 	.byte	0x08
	.zero		1


	//   ....[11]....
        /*0174*/ 	.word	0x00000310
        /*0178*/ 	.word	0x000000ff
        /*017c*/ 	.word	0x00000080
        /*0180*/ 	.short	0x0100
        /*0182*/ 	.byte	0x08
	.zero		1


	//   ....[12]....
        /*0184*/ 	.word	0x00000320
        /*0188*/ 	.word	0x000000ff
        /*018c*/ 	.word	0x00000030
        /*0190*/ 	.short	0x0100
        /*0192*/ 	.byte	0x08
	.zero		1


	//   ....[13]....
        /*0194*/ 	.word	0x00000330
        /*0198*/ 	.word	0x000000ff
        /*019c*/ 	.word	0x00000088
        /*01a0*/ 	.short	0x0100
        /*01a2*/ 	.byte	0x08
	.zero		1


	//   ....[14]....
        /*01a4*/ 	.word	0x00000340
        /*01a8*/ 	.word	0x000000ff
        /*01ac*/ 	.word	0x00000038
        /*01b0*/ 	.short	0x0100
        /*01b2*/ 	.byte	0x08
	.zero		1


	//   ....[15]....
        /*01b4*/ 	.word	0x00000350
        /*01b8*/ 	.word	0x000000ff
        /*01bc*/ 	.word	0x00000090
        /*01c0*/ 	.short	0x0100
        /*01c2*/ 	.byte	0x08
	.zero		1


	//   ....[16]....
        /*01c4*/ 	.word	0x00000360
        /*01c8*/ 	.word	0x000000ff
        /*01cc*/ 	.word	0x00000040
        /*01d0*/ 	.short	0x0100
        /*01d2*/ 	.byte	0x08
	.zero		1


	//   ....[17]....
        /*01d4*/ 	.word	0x00000370
        /*01d8*/ 	.word	0x000000ff
        /*01dc*/ 	.word	0x00000098
        /*01e0*/ 	.short	0x0100
        /*01e2*/ 	.byte	0x08
	.zero		1


	//   ....[18]....
        /*01e4*/ 	.word	0x00000380
        /*01e8*/ 	.word	0x000000ff
        /*01ec*/ 	.word	0x00000048
        /*01f0*/ 	.short	0x0100
        /*01f2*/ 	.byte	0x08
	.zero		1


	//   ....[19]....
        /*01f4*/ 	.word	0x00000390
        /*01f8*/ 	.word	0x000000ff
        /*01fc*/ 	.word	0x000000a0
        /*0200*/ 	.short	0x0100
        /*0202*/ 	.byte	0x08
	.zero		1


	//   ....[20]....
        /*0204*/ 	.word	0x000003a0
        /*0208*/ 	.word	0x000000ff
        /*020c*/ 	.word	0x00000050
        /*0210*/ 	.short	0x0100
        /*0212*/ 	.byte	0x08
	.zero		1


	//   ....[21]....
        /*0214*/ 	.word	0x000003b0
        /*0218*/ 	.word	0x000000ff
        /*021c*/ 	.word	0x000000a8
        /*0220*/ 	.short	0x0100
        /*0222*/ 	.byte	0x08
	.zero		1


	//   ....[22]....
        /*0224*/ 	.word	0x000008c0
        /*0228*/ 	.word	0x000000ff
        /*022c*/ 	.word	0x000000e0
        /*0230*/ 	.short	0x0100
        /*0232*/ 	.byte	0x08
	.zero		1


	//   ....[23]....
        /*0234*/ 	.word	0x00000950
        /*0238*/ 	.word	0x000000ff
        /*023c*/ 	.word	0x000000e8
        /*0240*/ 	.short	0x0100
        /*0242*/ 	.byte	0x08
	.zero		1


	//   ....[24]....
        /*0244*/ 	.word	0x00000970
        /*0248*/ 	.word	0x000000ff
        /*024c*/ 	.word	0x000000c0
        /*0250*/ 	.short	0x0100
        /*0252*/ 	.byte	0x09
	.zero		1


	//   ....[25]....
        /*0254*/ 	.word	0x00000980
        /*0258*/ 	.word	0x000000ff
        /*025c*/ 	.word	0x000000c8
        /*0260*/ 	.short	0x0100
        /*0262*/ 	.byte	0x09
	.zero		1


	//   ....[26]....
        /*0264*/ 	.word	0x00000990
        /*0268*/ 	.word	0x000000ff
        /*026c*/ 	.word	0x000000d0
        /*0270*/ 	.short	0x0100
        /*0272*/ 	.byte	0x09
	.zero		1


	//   ....[27]....
        /*0274*/ 	.word	0x000009a0
        /*0278*/ 	.word	0x000000ff
        /*027c*/ 	.word	0x000000d8
        /*0280*/ 	.short	0x0100
        /*0282*/ 	.byte	0x09
	.zero		1


	//   ....[28]....
        /*0284*/ 	.word	0x00001760
        /*0288*/ 	.word	0x0000009f
        /*028c*/ 	.word	0x00000000
        /*0290*/ 	.short	0x010a
        /*0292*/ 	.byte	0x2a
	.zero		1


	//   ....[29]....
        /*0294*/ 	.word	0x00001900
        /*0298*/ 	.word	0x00000003
        /*029c*/ 	.word	0x00000000
        /*02a0*/ 	.short	0x010a
        /*02a2*/ 	.byte	0x3f
	.zero		1


	//   ....[30]....
        /*02a4*/ 	.word	0x00001960
        /*02a8*/ 	.word	0x00000003
        /*02ac*/ 	.word	0x00000000
        /*02b0*/ 	.short	0x010a
        /*02b2*/ 	.byte	0x3f
	.zero		1


	//   ....[31]....
        /*02b4*/ 	.word	0x00001bd0
        /*02b8*/ 	.word	0x000000ff
        /*02bc*/ 	.word	0x00000000
        /*02c0*/ 	.short	0x010a
        /*02c2*/ 	.byte	0x04
	.zero		1


	//   ....[32]....
        /*02c4*/ 	.word	0x00001c10
        /*02c8*/ 	.word	0x000000ff
        /*02cc*/ 	.word	0x00000000
        /*02d0*/ 	.short	0x010a
        /*02d2*/ 	.byte	0x04
	.zero		1


	//   ....[33]....
        /*02d4*/ 	.word	0x00001d80
        /*02d8*/ 	.word	0x00000005
        /*02dc*/ 	.word	0x00000000
        /*02e0*/ 	.short	0x0101
        /*02e2*/ 	.byte	0x3f
	.zero		1


	//   ....[34]....
        /*02e4*/ 	.word	0x00001e80
        /*02e8*/ 	.word	0x000000a0
        /*02ec*/ 	.word	0x00000000
        /*02f0*/ 	.short	0x0101
        /*02f2*/ 	.byte	0x2d
	.zero		1


	//   ....[35]....
        /*02f4*/ 	.word	0x00001f80
        /*02f8*/ 	.word	0x00000003
        /*02fc*/ 	.word	0x00000000
        /*0300*/ 	.short	0x0101
        /*0302*/ 	.byte	0x3f
	.zero		1


	//   ....[36]....
        /*0304*/ 	.word	0x00002040
        /*0308*/ 	.word	0x0000009f
        /*030c*/ 	.word	0x00000010
        /*0310*/ 	.short	0x010a
        /*0312*/ 	.byte	0x2a
	.zero		1


	//   ....[37]....
        /*0314*/ 	.word	0x00009dd0
        /*0318*/ 	.word	0x000000a2
        /*031c*/ 	.word	0x00000000
        /*0320*/ 	.short	0x0101
        /*0322*/ 	.byte	0x2d
	.zero		1


	//   ....[38]....
        /*0324*/ 	.word	0x0000a770
        /*0328*/ 	.word	0x0000000c
        /*032c*/ 	.word	0x00000058
        /*0330*/ 	.short	0x010a
        /*0332*/ 	.byte	0x3f
	.zero		1


	//   ....[39]....
        /*0334*/ 	.word	0x0000ab40
        /*0338*/ 	.word	0x00000004
        /*033c*/ 	.word	0x000000e8
        /*0340*/ 	.short	0x0101
        /*0342*/ 	.byte	0x3f
	.zero		1


	//   ....[40]....
        /*0344*/ 	.word	0x0000b2c0
        /*0348*/ 	.word	0x00000007
        /*034c*/ 	.word	0x00000000
        /*0350*/ 	.short	0x010a
        /*0352*/ 	.byte	0x3f
	.zero		1


	//   ....[41]....
        /*0354*/ 	.word	0x0000b340
        /*0358*/ 	.word	0x00000009
        /*035c*/ 	.word	0x00000000
        /*0360*/ 	.short	0x010a
        /*0362*/ 	.byte	0x3f
	.zero		1


	//   ....[42]....
        /*0364*/ 	.word	0x0000b3d0
        /*0368*/ 	.word	0x00000006
        /*036c*/ 	.word	0x00000000
        /*0370*/ 	.short	0x010a
        /*0372*/ 	.byte	0x3f
	.zero		1


	//   ....[43]....
        /*0374*/ 	.word	0x0000b460
        /*0378*/ 	.word	0x00000009
        /*037c*/ 	.word	0x00000000
        /*0380*/ 	.short	0x010a
        /*0382*/ 	.byte	0x3f
	.zero		1


	//   ....[44]....
        /*0384*/ 	.word	0x0000b4f0
        /*0388*/ 	.word	0x00000006
        /*038c*/ 	.word	0x00000000
        /*0390*/ 	.short	0x010a
        /*0392*/ 	.byte	0x3f
	.zero		1


	//   ....[45]....
        /*0394*/ 	.word	0x0000b580
        /*0398*/ 	.word	0x00000009
        /*039c*/ 	.word	0x00000000
        /*03a0*/ 	.short	0x010a
        /*03a2*/ 	.byte	0x3f
	.zero		1


	//   ....[46]....
        /*03a4*/ 	.word	0x0000b610
        /*03a8*/ 	.word	0x00000006
        /*03ac*/ 	.word	0x00000000
        /*03b0*/ 	.short	0x010a
        /*03b2*/ 	.byte	0x3f
	.zero		1


	//   ....[47]....
        /*03b4*/ 	.word	0x0000b6a0
        /*03b8*/ 	.word	0x00000009
        /*03bc*/ 	.word	0x00000000
        /*03c0*/ 	.short	0x010a
        /*03c2*/ 	.byte	0x3f
	.zero		1


	//   ....[48]....
        /*03c4*/ 	.word	0x0000b730
        /*03c8*/ 	.word	0x00000006
        /*03cc*/ 	.word	0x00000000
        /*03d0*/ 	.short	0x010a
        /*03d2*/ 	.byte	0x3f
	.zero		1


	//   ....[49]....
        /*03d4*/ 	.word	0x0000b7c0
        /*03d8*/ 	.word	0x00000009
        /*03dc*/ 	.word	0x00000000
        /*03e0*/ 	.short	0x010a
        /*03e2*/ 	.byte	0x3f
	.zero		1


	//   ....[50]....
        /*03e4*/ 	.word	0x0000b850
        /*03e8*/ 	.word	0x00000003
        /*03ec*/ 	.word	0x00000000
        /*03f0*/ 	.short	0x010a
        /*03f2*/ 	.byte	0x3f
	.zero		1


	//   ....[51]....
        /*03f4*/ 	.word	0x0000b8b0
        /*03f8*/ 	.word	0x000000a1
        /*03fc*/ 	.word	0x00000000
        /*0400*/ 	.short	0x010a
        /*0402*/ 	.byte	0x3f
	.zero		1


	//   ....[52]....
        /*0404*/ 	.word	0x0000b900
        /*0408*/ 	.word	0x00000003
        /*040c*/ 	.word	0x00000000
        /*0410*/ 	.short	0x010a
        /*0412*/ 	.byte	0x3f
	.zero		1


	//   ....[53]....
        /*0414*/ 	.word	0x0000b960
        /*0418*/ 	.word	0x00000005
        /*041c*/ 	.word	0x00000000
        /*0420*/ 	.short	0x010a
        /*0422*/ 	.byte	0x3f
	.zero		1


	//   ....[54]....
        /*0424*/ 	.word	0x0000b9b0
        /*0428*/ 	.word	0x000000a1
        /*042c*/ 	.word	0x00000010
        /*0430*/ 	.short	0x010a
        /*0432*/ 	.byte	0x3f
	.zero		1


	//   ....[55]....
        /*0434*/ 	.word	0x0000ba80
        /*0438*/ 	.word	0x0000000c
        /*043c*/ 	.word	0x00000058
        /*0440*/ 	.short	0x010a
        /*0442*/ 	.byte	0x3f
	.zero		1


	//   ....[56]....
        /*0444*/ 	.word	0x0000bb50
        /*0448*/ 	.word	0x00000007
        /*044c*/ 	.word	0x00000000
        /*0450*/ 	.short	0x010a
        /*0452*/ 	.byte	0x3f
	.zero		1


	//   ....[57]....
        /*0454*/ 	.word	0x0000bba0
        /*0458*/ 	.word	0x00000009
        /*045c*/ 	.word	0x00000000
        /*0460*/ 	.short	0x010a
        /*0462*/ 	.byte	0x3f
	.zero		1


	//   ....[58]....
        /*0464*/ 	.word	0x0000bbf0
        /*0468*/ 	.word	0x00000006
        /*046c*/ 	.word	0x00000000
        /*0470*/ 	.short	0x010a
        /*0472*/ 	.byte	0x3f
	.zero		1


	//   ....[59]....
        /*0474*/ 	.word	0x0000bc40
        /*0478*/ 	.word	0x00000009
        /*047c*/ 	.word	0x00000000
        /*0480*/ 	.short	0x010a
        /*0482*/ 	.byte	0x3f
	.zero		1


	//   ....[60]....
        /*0484*/ 	.word	0x0000bc90
        /*0488*/ 	.word	0x00000006
        /*048c*/ 	.word	0x00000000
        /*0490*/ 	.short	0x010a
        /*0492*/ 	.byte	0x3f
	.zero		1


	//   ....[61]....
        /*0494*/ 	.word	0x0000bce0
        /*0498*/ 	.word	0x00000009
        /*049c*/ 	.word	0x00000000
        /*04a0*/ 	.short	0x010a
        /*04a2*/ 	.byte	0x3f
	.zero		1


	//   ....[62]....
        /*04a4*/ 	.word	0x0000bd30
        /*04a8*/ 	.word	0x00000006
        /*04ac*/ 	.word	0x00000000
        /*04b0*/ 	.short	0x010a
        /*04b2*/ 	.byte	0x3f
	.zero		1


	//   ....[63]....
        /*04b4*/ 	.word	0x0000bd80
        /*04b8*/ 	.word	0x00000009
        /*04bc*/ 	.word	0x00000000
        /*04c0*/ 	.short	0x010a
        /*04c2*/ 	.byte	0x3f
	.zero		1


	//   ....[64]....
        /*04c4*/ 	.word	0x0000bdd0
        /*04c8*/ 	.word	0x00000006
        /*04cc*/ 	.word	0x00000000
        /*04d0*/ 	.short	0x010a
        /*04d2*/ 	.byte	0x3f
	.zero		1


	//   ....[65]....
        /*04d4*/ 	.word	0x0000be20
        /*04d8*/ 	.word	0x00000009
        /*04dc*/ 	.word	0x00000000
        /*04e0*/ 	.short	0x010a
        /*04e2*/ 	.byte	0x3f
	.zero		1


	//----- nvinfo : EIATTR_NUM_MBARRIERS
	.align		4
.L_37:
        /*04e4*/ 	.byte	0x03, 0x38
        /*04e6*/ 	.short	0x001c


	//----- nvinfo : EIATTR_EXIT_INSTR_OFFSETS
	.align		4
        /*04e8*/ 	.byte	0x04, 0x1c
        /*04ea*/ 	.short	(.L_39 - .L_38)


	//   ....[0]....
.L_38:
        /*04ec*/ 	.word	0x00001490


	//   ....[1]....
        /*04f0*/ 	.word	0x000014f0


	//   ....[2]....
        /*04f4*/ 	.word	0x0000a460


	//   ....[3]....
        /*04f8*/ 	.word	0x0000a490


	//   ....[4]....
        /*04fc*/ 	.word	0x0000b8a0


	//----- nvinfo : EIATTR_MAX_THREADS
	.align		4
.L_39:
        /*0500*/ 	.byte	0x04, 0x05
        /*0502*/ 	.short	(.L_41 - .L_40)
.L_40:
        /*0504*/ 	.word	0x00000180
        /*0508*/ 	.word	0x00000001
        /*050c*/ 	.word	0x00000001


	//----- nvinfo : EIATTR_CRS_STACK_SIZE
	.align		4
.L_41:
        /*0510*/ 	.byte	0x04, 0x1e
        /*0512*/ 	.short	(.L_43 - .L_42)
.L_42:
        /*0514*/ 	.word	0x00000000


	//----- nvinfo : EIATTR_CBANK_PARAM_SIZE
	.align		4
.L_43:
        /*0518*/ 	.byte	0x03, 0x19
        /*051a*/ 	.short	0x0470


	//----- nvinfo : EIATTR_PARAM_CBANK
	.align		4
        /*051c*/ 	.byte	0x04, 0x0a
        /*051e*/ 	.short	(.L_45 - .L_44)
	.align		4
.L_44:
        /*0520*/ 	.word	index@(.nv.constant0._ZN7cutlass13device_kernelINS_4gemm6kernel13GemmUniversalIN4cute5tupleIJiiiiEEENS1_10collective13CollectiveMmaINS1_34MainloopSm90TmaGmmaWarpSpecializedILi11ENS5_IJNS4_1CILi1EEENSA_ILi4EEESB_EEENS1_32KernelTmaWarpSpecializedPingpongEEENS5_IJNSA_ILi64EEENSA_ILi256EEENSA_ILi32EEEEEENS_6half_tENS5_IJlSB_lEEESK_SL_NS4_8TiledMMAINS4_8MMA_AtomIJNS4_4SM904GMMA26MMA_64x256x16_F32F16F16_SSILNSP_5MajorE0ELSR_0ELNSP_7ScaleInE1ELSS_1EEEEEENS4_6LayoutINS5_IJSB_SB_SB_EEENS5_IJNSA_ILi0EEESX_SX_EEEEENS5_IJNS4_10UnderscoreES10_S10_EEEEENS4_23SM90_TMA_LOAD_MULTICASTENS4_14ComposedLayoutINS4_7SwizzleILi2ELi4ELi3EEENS4_18smem_ptr_flag_bitsILi16EEENSV_INS5_IJNSA_ILi8EEESI_EEENS5_IJSI_SB_EEEEEEEvNS4_8identityENS4_13SM90_TMA_LOADES1D_vS1E_EENS_8epilogue10collective6detail29Sm90TmaWarpSpecializedAdapterINS1I_15DefaultEpilogueISK_SL_SL_NS1H_6thread17LinearCombinationISK_Li1EffLNS1M_9ScaleType4KindE0ELNS_15FloatRoundStyleE2ESK_EENS1_15EpilogueDefaultEEEEEvvEEEEvNT_6ParamsE)
        /*0524*/ 	.short	0x0210
        /*0526*/ 	.short	0x0470


	//----- nvinfo : EIATTR_SW_WAR
	.align		4
.L_45:
        /*0528*/ 	.byte	0x04, 0x36
        /*052a*/ 	.short	(.L_47 - .L_46)
.L_46:
        /*052c*/ 	.word	0x00000008
.L_47:


//--------------------- .nv.callgraph             --------------------------
	.section	.nv.callgraph,"",@"SHT_CUDA_CALLGRAPH"
	.align	4
	.sectionentsize	8
	.align		4
        /*0000*/ 	.word	0x00000000
	.align		4
        /*0004*/ 	.word	0xffffffff
	.align		4
        /*0008*/ 	.word	index@(_ZN7cutlass13device_kernelINS_4gemm6kernel13GemmUniversalIN4cute5tupleIJiiiiEEENS1_10collective13CollectiveMmaINS1_34MainloopSm90TmaGmmaWarpSpecializedILi11ENS5_IJNS4_1CILi1EEENSA_ILi4EEESB_EEENS1_32KernelTmaWarpSpecializedPingpongEEENS5_IJNSA_ILi64EEENSA_ILi256EEENSA_ILi32EEEEEENS_6half_tENS5_IJlSB_lEEESK_SL_NS4_8TiledMMAINS4_8MMA_AtomIJNS4_4SM904GMMA26MMA_64x256x16_F32F16F16_SSILNSP_5MajorE0ELSR_0ELNSP_7ScaleInE1ELSS_1EEEEEENS4_6LayoutINS5_IJSB_SB_SB_EEENS5_IJNSA_ILi0EEESX_SX_EEEEENS5_IJNS4_10UnderscoreES10_S10_EEEEENS4_23SM90_TMA_LOAD_MULTICASTENS4_14ComposedLayoutINS4_7SwizzleILi2ELi4ELi3EEENS4_18smem_ptr_flag_bitsILi16EEENSV_INS5_IJNSA_ILi8EEESI_EEENS5_IJSI_SB_EEEEEEEvNS4_8identityENS4_13SM90_TMA_LOADES1D_vS1E_EENS_8epilogue10collective6detail29Sm90TmaWarpSpecializedAdapterINS1I_15DefaultEpilogueISK_SL_SL_NS1H_6thread17LinearCombinationISK_Li1EffLNS1M_9ScaleType4KindE0ELNS_15FloatRoundStyleE2ESK_EENS1_15EpilogueDefaultEEEEEvvEEEEvNT_6ParamsE)
	.align		4
        /*000c*/ 	.word	index@(__assertfail)
	.align		4
        /*0010*/ 	.word	0x00000000
	.align		4
        /*0014*/ 	.word	0xfffffffe
	.align		4
        /*0018*/ 	.word	0x00000000
	.align		4
        /*001c*/ 	.word	0xfffffffd
	.align		4
        /*0020*/ 	.word	0x00000000
	.align		4
        /*0024*/ 	.word	0xfffffffc


//--------------------- .nv.constant4             --------------------------
	.section	.nv.constant4,"a",@progbits
	.align	8
	.align		8
.nv.constant4:
        /*0000*/ 	.dword	__assertfail
	.align		8
        /*0008*/ 	.dword	__unnamed_1
	.align		8
        /*0010*/ 	.dword	_ZN40_INTERNAL_76eccfab_4_k_cu_7e47573b_208604cuda3std3__45__cpo5beginE
	.align		8
        /*0018*/ 	.dword	_ZN40_INTERNAL_76eccfab_4_k_cu_7e47573b_208604cuda3std3__45__cpo3endE
	.align		8
        /*0020*/ 	.dword	_ZN40_INTERNAL_76eccfab_4_k_cu_7e47573b_208604cuda3std3__45__cpo6cbeginE
	.align		8
        /*0028*/ 	.dword	_ZN40_INTERNAL_76eccfab_4_k_cu_7e47573b_208604cuda3std3__45__cpo4cendE
	.align		8
        /*0030*/ 	.dword	_ZN40_INTERNAL_76eccfab_4_k_cu_7e47573b_208604cuda3std3__442_GLOBAL__N__76eccfab_4_k_cu_7e47573b_208606ignoreE
	.align		8
        /*0038*/ 	.dword	_ZN40_INTERNAL_76eccfab_4_k_cu_7e47573b_208604cuda3std3__419piecewise_constructE
	.align		8
        /*0040*/ 	.dword	_ZN40_INTERNAL_76eccfab_4_k_cu_7e47573b_208604cuda3std3__48in_placeE
	.align		8
        /*0048*/ 	.dword	_ZN40_INTERNAL_76eccfab_4_k_cu_7e47573b_208604cuda3std6ranges3__45__cpo4swapE
	.align		8
        /*0050*/ 	.dword	_ZN40_INTERNAL_76eccfab_4_k_cu_7e47573b_208604cuda3std6ranges3__45__cpo9iter_moveE
	.align		8
        /*0058*/ 	.dword	_ZN40_INTERNAL_76eccfab_4_k_cu_7e47573b_208604cute7productE
	.align		8
        /*0060*/ 	.dword	_ZN40_INTERNAL_76eccfab_4_k_cu_7e47573b_208604cute1_E
	.align		8
        /*0068*/ 	.dword	$str$22
	.align		8
        /*0070*/ 	.dword	$str$23


//--------------------- .text._ZN7cutlass13device_kernelINS_4gemm6kernel13GemmUniversalIN4cute5tupleIJiiiiEEENS1_10collective13CollectiveMmaINS1_34MainloopSm90TmaGmmaWarpSpecializedILi11ENS5_IJNS4_1CILi1EEENSA_ILi4EEESB_EEENS1_32KernelTmaWarpSpecializedPingpongEEENS5_IJNSA_ILi64EEENSA_ILi256EEENSA_ILi32EEEEEENS_6half_tENS5_IJlSB_lEEESK_SL_NS4_8TiledMMAINS4_8MMA_AtomIJNS4_4SM904GMMA26MMA_64x256x16_F32F16F16_SSILNSP_5MajorE0ELSR_0ELNSP_7ScaleInE1ELSS_1EEEEEENS4_6LayoutINS5_IJSB_SB_SB_EEENS5_IJNSA_ILi0EEESX_SX_EEEEENS5_IJNS4_10UnderscoreES10_S10_EEEEENS4_23SM90_TMA_LOAD_MULTICASTENS4_14ComposedLayoutINS4_7SwizzleILi2ELi4ELi3EEENS4_18smem_ptr_flag_bitsILi16EEENSV_INS5_IJNSA_ILi8EEESI_EEENS5_IJSI_SB_EEEEEEEvNS4_8identityENS4_13SM90_TMA_LOADES1D_vS1E_EENS_8epilogue10collective6detail29Sm90TmaWarpSpecializedAdapterINS1I_15DefaultEpilogueISK_SL_SL_NS1H_6thread17LinearCombinationISK_Li1EffLNS1M_9ScaleType4KindE0ELNS_15FloatRoundStyleE2ESK_EENS1_15EpilogueDefaultEEEEEvvEEEEvNT_6ParamsE --------------------------
	.section	.text._ZN7cutlass13device_kernelINS_4gemm6kernel13GemmUniversalIN4cute5tupleIJiiiiEEENS1_10collective13CollectiveMmaINS1_34MainloopSm90TmaGmmaWarpSpecializedILi11ENS5_IJNS4_1CILi1EEENSA_ILi4EEESB_EEENS1_32KernelTmaWarpSpecializedPingpongEEENS5_IJNSA_ILi64EEENSA_ILi256EEENSA_ILi32EEEEEENS_6half_tENS5_IJlSB_lEEESK_SL_NS4_8TiledMMAINS4_8MMA_AtomIJNS4_4SM904GMMA26MMA_64x256x16_F32F16F16_SSILNSP_5MajorE0ELSR_0ELNSP_7ScaleInE1ELSS_1EEEEEENS4_6LayoutINS5_IJSB_SB_SB_EEENS5_IJNSA_ILi0EEESX_SX_EEEEENS5_IJNS4_10UnderscoreES10_S10_EEEEENS4_23SM90_TMA_LOAD_MULTICASTENS4_14ComposedLayoutINS4_7SwizzleILi2ELi4ELi3EEENS4_18smem_ptr_flag_bitsILi16EEENSV_INS5_IJNSA_ILi8EEESI_EEENS5_IJSI_SB_EEEEEEEvNS4_8identityENS4_13SM90_TMA_LOADES1D_vS1E_EENS_8epilogue10collective6detail29Sm90TmaWarpSpecializedAdapterINS1I_15DefaultEpilogueISK_SL_SL_NS1H_6thread17LinearCombinationISK_Li1EffLNS1M_9ScaleType4KindE0ELNS_15FloatRoundStyleE2ESK_EENS1_15EpilogueDefaultEEEEEvvEEEEvNT_6ParamsE,"ax",@progbits
	.align	128
.text._ZN7cutlass13device_kernelINS_4gemm6kernel13GemmUniversalIN4cute5tupleIJiiiiEEENS1_10collective13CollectiveMmaINS1_34MainloopSm90TmaGmmaWarpSpecializedILi11ENS5_IJNS4_1CILi1EEENSA_ILi4EEESB_EEENS1_32KernelTmaWarpSpecializedPingpongEEENS5_IJNSA_ILi64EEENSA_ILi256EEENSA_ILi32EEEEEENS_6half_tENS5_IJlSB_lEEESK_SL_NS4_8TiledMMAINS4_8MMA_AtomIJNS4_4SM904GMMA26MMA_64x256x16_F32F16F16_SSILNSP_5MajorE0ELSR_0ELNSP_7ScaleInE1ELSS_1EEEEEENS4_6LayoutINS5_IJSB_SB_SB_EEENS5_IJNSA_ILi0EEESX_SX_EEEEENS5_IJNS4_10UnderscoreES10_S10_EEEEENS4_23SM90_TMA_LOAD_MULTICASTENS4_14ComposedLayoutINS4_7SwizzleILi2ELi4ELi3EEENS4_18smem_ptr_flag_bitsILi16EEENSV_INS5_IJNSA_ILi8EEESI_EEENS5_IJSI_SB_EEEEEEEvNS4_8identityENS4_13SM90_TMA_LOADES1D_vS1E_EENS_8epilogue10collective6detail29Sm90TmaWarpSpecializedAdapterINS1I_15DefaultEpilogueISK_SL_SL_NS1H_6thread17LinearCombinationISK_Li1EffLNS1M_9ScaleType4KindE0ELNS_15FloatRoundStyleE2ESK_EENS1_15EpilogueDefaultEEEEEvvEEEEvNT_6ParamsE:
        .type           _ZN7cutlass13device_kernelINS_4gemm6kernel13GemmUniversalIN4cute5tupleIJiiiiEEENS1_10collective13CollectiveMmaINS1_34MainloopSm90TmaGmmaWarpSpecializedILi11ENS5_IJNS4_1CILi1EEENSA_ILi4EEESB_EEENS1_32KernelTmaWarpSpecializedPingpongEEENS5_IJNSA_ILi64EEENSA_ILi256EEENSA_ILi32EEEEEENS_6half_tENS5_IJlSB_lEEESK_SL_NS4_8TiledMMAINS4_8MMA_AtomIJNS4_4SM904GMMA26MMA_64x256x16_F32F16F16_SSILNSP_5MajorE0ELSR_0ELNSP_7ScaleInE1ELSS_1EEEEEENS4_6LayoutINS5_IJSB_SB_SB_EEENS5_IJNSA_ILi0EEESX_SX_EEEEENS5_IJNS4_10UnderscoreES10_S10_EEEEENS4_23SM90_TMA_LOAD_MULTICASTENS4_14ComposedLayoutINS4_7SwizzleILi2ELi4ELi3EEENS4_18smem_ptr_flag_bitsILi16EEENSV_INS5_IJNSA_ILi8EEESI_EEENS5_IJSI_SB_EEEEEEEvNS4_8identityENS4_13SM90_TMA_LOADES1D_vS1E_EENS_8epilogue10collective6detail29Sm90TmaWarpSpecializedAdapterINS1I_15DefaultEpilogueISK_SL_SL_NS1H_6thread17LinearCombinationISK_Li1EffLNS1M_9ScaleType4KindE0ELNS_15FloatRoundStyleE2ESK_EENS1_15EpilogueDefaultEEEEEvvEEEEvNT_6ParamsE,@function
        .size           _ZN7cutlass13device_kernelINS_4gemm6kernel13GemmUniversalIN4cute5tupleIJiiiiEEENS1_10collective13CollectiveMmaINS1_34MainloopSm90TmaGmmaWarpSpecializedILi11ENS5_IJNS4_1CILi1EEENSA_ILi4EEESB_EEENS1_32KernelTmaWarpSpecializedPingpongEEENS5_IJNSA_ILi64EEENSA_ILi256EEENSA_ILi32EEEEEENS_6half_tENS5_IJlSB_lEEESK_SL_NS4_8TiledMMAINS4_8MMA_AtomIJNS4_4SM904GMMA26MMA_64x256x16_F32F16F16_SSILNSP_5MajorE0ELSR_0ELNSP_7ScaleInE1ELSS_1EEEEEENS4_6LayoutINS5_IJSB_SB_SB_EEENS5_IJNSA_ILi0EEESX_SX_EEEEENS5_IJNS4_10UnderscoreES10_S10_EEEEENS4_23SM90_TMA_LOAD_MULTICASTENS4_14ComposedLayoutINS4_7SwizzleILi2ELi4ELi3EEENS4_18smem_ptr_flag_bitsILi16EEENSV_INS5_IJNSA_ILi8EEESI_EEENS5_IJSI_SB_EEEEEEEvNS4_8identityENS4_13SM90_TMA_LOADES1D_vS1E_EENS_8epilogue10collective6detail29Sm90TmaWarpSpecializedAdapterINS1I_15DefaultEpilogueISK_SL_SL_NS1H_6thread17LinearCombinationISK_Li1EffLNS1M_9ScaleType4KindE0ELNS_15FloatRoundStyleE2ESK_EENS1_15EpilogueDefaultEEEEEvvEEEEvNT_6ParamsE,(.L_x_344 - _ZN7cutlass13device_kernelINS_4gemm6kernel13GemmUniversalIN4cute5tupleIJiiiiEEENS1_10collective13CollectiveMmaINS1_34MainloopSm90TmaGmmaWarpSpecializedILi11ENS5_IJNS4_1CILi1EEENSA_ILi4EEESB_EEENS1_32KernelTmaWarpSpecializedPingpongEEENS5_IJNSA_ILi64EEENSA_ILi256EEENSA_ILi32EEEEEENS_6half_tENS5_IJlSB_lEEESK_SL_NS4_8TiledMMAINS4_8MMA_AtomIJNS4_4SM904GMMA26MMA_64x256x16_F32F16F16_SSILNSP_5MajorE0ELSR_0ELNSP_7ScaleInE1ELSS_1EEEEEENS4_6LayoutINS5_IJSB_SB_SB_EEENS5_IJNSA_ILi0EEESX_SX_EEEEENS5_IJNS4_10UnderscoreES10_S10_EEEEENS4_23SM90_TMA_LOAD_MULTICASTENS4_14ComposedLayoutINS4_7SwizzleILi2ELi4ELi3EEENS4_18smem_ptr_flag_bitsILi16EEENSV_INS5_IJNSA_ILi8EEESI_EEENS5_IJSI_SB_EEEEEEEvNS4_8identityENS4_13SM90_TMA_LOADES1D_vS1E_EENS_8epilogue10collective6detail29Sm90TmaWarpSpecializedAdapterINS1I_15DefaultEpilogueISK_SL_SL_NS1H_6thread17LinearCombinationISK_Li1EffLNS1M_9ScaleType4KindE0ELNS_15FloatRoundStyleE2ESK_EENS1_15EpilogueDefaultEEEEEvvEEEEvNT_6ParamsE)
        .other          _ZN7cutlass13device_kernelINS_4gemm6kernel13GemmUniversalIN4cute5tupleIJiiiiEEENS1_10collective13CollectiveMmaINS1_34MainloopSm90TmaGmmaWarpSpecializedILi11ENS5_IJNS4_1CILi1EEENSA_ILi4EEESB_EEENS1_32KernelTmaWarpSpecializedPingpongEEENS5_IJNSA_ILi64EEENSA_ILi256EEENSA_ILi32EEEEEENS_6half_tENS5_IJlSB_lEEESK_SL_NS4_8TiledMMAINS4_8MMA_AtomIJNS4_4SM904GMMA26MMA_64x256x16_F32F16F16_SSILNSP_5MajorE0ELSR_0ELNSP_7ScaleInE1ELSS_1EEEEEENS4_6LayoutINS5_IJSB_SB_SB_EEENS5_IJNSA_ILi0EEESX_SX_EEEEENS5_IJNS4_10UnderscoreES10_S10_EEEEENS4_23SM90_TMA_LOAD_MULTICASTENS4_14ComposedLayoutINS4_7SwizzleILi2ELi4ELi3EEENS4_18smem_ptr_flag_bitsILi16EEENSV_INS5_IJNSA_ILi8EEESI_EEENS5_IJSI_SB_EEEEEEEvNS4_8identityENS4_13SM90_TMA_LOADES1D_vS1E_EENS_8epilogue10collective6detail29Sm90TmaWarpSpecializedAdapterINS1I_15DefaultEpilogueISK_SL_SL_NS1H_6thread17LinearCombinationISK_Li1EffLNS1M_9ScaleType4KindE0ELNS_15FloatRoundStyleE2ESK_EENS1_15EpilogueDefaultEEEEEvvEEEEvNT_6ParamsE,@"STO_CUDA_ENTRY STV_DEFAULT"
_ZN7cutlass13device_kernelINS_4gemm6kernel13GemmUniversalIN4cute5tupleIJiiiiEEENS1_10collective13CollectiveMmaINS1_34MainloopSm90TmaGmmaWarpSpecializedILi11ENS5_IJNS4_1CILi1EEENSA_ILi4EEESB_EEENS1_32KernelTmaWarpSpecializedPingpongEEENS5_IJNSA_ILi64EEENSA_ILi256EEENSA_ILi32EEEEEENS_6half_tENS5_IJlSB_lEEESK_SL_NS4_8TiledMMAINS4_8MMA_AtomIJNS4_4SM904GMMA26MMA_64x256x16_F32F16F16_SSILNSP_5MajorE0ELSR_0ELNSP_7ScaleInE1ELSS_1EEEEEENS4_6LayoutINS5_IJSB_SB_SB_EEENS5_IJNSA_ILi0EEESX_SX_EEEEENS5_IJNS4_10UnderscoreES10_S10_EEEEENS4_23SM90_TMA_LOAD_MULTICASTENS4_14ComposedLayoutINS4_7SwizzleILi2ELi4ELi3EEENS4_18smem_ptr_flag_bitsILi16EEENSV_INS5_IJNSA_ILi8EEESI_EEENS5_IJSI_SB_EEEEEEEvNS4_8identityENS4_13SM90_TMA_LOADES1D_vS1E_EENS_8epilogue10collective6detail29Sm90TmaWarpSpecializedAdapterINS1I_15DefaultEpilogueISK_SL_SL_NS1H_6thread17LinearCombinationISK_Li1EffLNS1M_9ScaleType4KindE0ELNS_15FloatRoundStyleE2ESK_EENS1_15EpilogueDefaultEEEEEvvEEEEvNT_6ParamsE:
[----:B------:R-:W0:Y:S02]  /*0000*/  LDC R1, c[0x0][0x28] ;  /* 0x00000a00ff017b82 */ /* 0x000e240000000800 */
[----:B0-----:R-:W-:Y:S01]  /*0010*/  VIADD R1, R1, 0xfffffff8 ;  /* 0xfffffff801017836 */ /* 0x001fe20000000000 */
[----:B------:R-:W0:Y:S01]  /*0020*/  S2R R4, SR_TID.X ;  /* 0x0000000000047919 */ /* 0x000e220000002100 */
[----:B------:R-:W-:Y:S01]  /*0030*/  ELECT P0, URZ, PT ;  /* 0x00000000003f782f */ /* 0x000fe20003800000 */
[----:B------:R-:W-:Y:S01]  /*0040*/  BSSY B0, `(.L_x_0) ;  /* 0x000000f000007945 */ /* 0x000fe20003800000 */
[--C-:B0-----:R-:W-:Y:S02]  /*0050*/  SHF.R.U32.HI R0, RZ, 0x5, R4.reuse ;  /* 0x00000005ff007819 */ /* 0x101fe40000011604 */
[----:B------:R-:W-:-:S03]  /*0060*/  SHF.R.U32.HI R7, RZ, 0x7, R4 ;  /* 0x00000007ff077819 */ /* 0x000fc60000011604 */
[----:B------:R-:W0:Y:S04]  /*0070*/  SHFL.IDX PT, R2, R0, RZ, 0x1f ;  /* 0x00001fff00027589 */ /* 0x000e2800000e0000 */
[----:B------:R1:W2:Y:S01]  /*0080*/  SHFL.IDX PT, R10, R7, RZ, 0x1f ;  /* 0x00001fff070a7589 */ /* 0x0002a200000e0000 */
[----:B0-----:R-:W-:-:S13]  /*0090*/  ISETP.NE.OR P0, PT, R2, RZ, !P0 ;  /* 0x000000ff0200720c */ /* 0x001fda0004705670 */
[----:B-12---:R-:W-:Y:S05]  /*00a0*/  @P0 BRA `(.L_x_1) ;  /* 0x0000000000200947 */ /* 0x006fea0003800000 */
[----:B------:R-:W-:Y:S02]  /*00b0*/  ULDC.64 UR4, c[0x0][0x198] ;  /* 0x0000660000047ab9 */ /* 0x000fe40000000a00 */
[----:B------:R-:W-:Y:S02]  /*00c0*/  UIADD3 UR6, UP0, UR4, 0xf0, URZ ;  /* 0x000000f004067890 */ /* 0x000fe4000ff1e03f */
[----:B------:R-:W-:Y:S02]  /*00d0*/  UIADD3 UR4, UP1, UR4, 0x1f0, URZ ;  /* 0x000001f004047890 */ /* 0x000fe4000ff3e03f */
[----:B------:R-:W-:Y:S02]  /*00e0*/  UIADD3.X UR7, URZ, UR5, URZ, UP0, !UPT ;  /* 0x000000053f077290 */ /* 0x000fe400087fe43f */
[----:B------:R-:W-:-:S07]  /*00f0*/  UIADD3.X UR5, URZ, UR5, URZ, UP1, !UPT ;  /* 0x000000053f057290 */ /* 0x000fce0008ffe43f */
[----:B------:R0:W-:Y:S02]  /*0100*/  UTMACCTL.PF [UR6] ;  /* 0x00000000060079b9 */ /* 0x0001e40008040000 */
[----:B------:R0:W-:Y:S02]  /*0110*/  UTMACCTL.PF [UR4] ;  /* 0x00000000040079b9 */ /* 0x0001e40008040000 */
[----:B0-----:R-:W-:Y:S01]  /*0120*/  NOP ;  /* 0x0000000000007918 */ /* 0x001fe20000000000 */
.L_x_1:
[----:B------:R-:W-:Y:S05]  /*0130*/  BSYNC B0 ;  /* 0x0000000000007941 */ /* 0x000fea0003800000 */
.L_x_0:
[----:B------:R-:W0:Y:S02]  /*0140*/  SHFL.IDX PT, R8, R0, RZ, 0x1f ;  /* 0x00001fff00087589 */ /* 0x000e2400000e0000 */
[----:B0-----:R-:W-:-:S13]  /*0150*/  ISETP.NE.AND P0, PT, R8, RZ, PT ;  /* 0x000000ff0800720c */ /* 0x001fda0003f05270 */
[----:B------:R-:W-:Y:S05]  /*0160*/  @P0 BRA `(.L_x_2) ;  /* 0x00000000009c0947 */ /* 0x000fea0003800000 */
[----:B------:R-:W-:Y:S01]  /*0170*/  ELECT P0, URZ, PT ;  /* 0x00000000003f782f */ /* 0x000fe20003800000 */
[----:B------:R-:W-:-:S12]  /*0180*/  BSSY B0, `(.L_x_2) ;  /* 0x0000025000007945 */ /* 0x000fd80003800000 */
[----:B------:R-:W-:Y:S05]  /*0190*/  @!P0 BRA `(.L_x_3) ;  /* 0x00000000008c8947 */ /* 0x000fea0003800000 */
[----:B------:R-:W0:Y:S01]  /*01a0*/  S2UR UR8, SR_CgaCtaId ;  /* 0x00000000000879c3 */ /* 0x000e220000008800 */
[----:B------:R-:W-:Y:S01]  /*01b0*/  UMOV UR4, 0x400 ;  /* 0x0000040000047882 */ /* 0x000fe20000000000 */
[----:B------:R-:W-:Y:S01]  /*01c0*/  UMOV UR5, 0x1 ;  /* 0x0000000100057882 */ /* 0x000fe20000000000 */
[----:B------:R-:W-:Y:S02]  /*01d0*/  UMOV UR6, 0x4 ;  /* 0x0000000400067882 */ /* 0x000fe40000000000 */
[----:B------:R-:W-:-:S04]  /*01e0*/  UIADD3 UR6, -UR6, 0x100000, URZ ;  /* 0x0010000006067890 */ /* 0x000fc8000fffe13f */
[----:B------:R-:W-:Y:S02]  /*01f0*/  USHF.L.U32 UR7, UR6, 0xb, URZ ;  /* 0x0000000b06077899 */ /* 0x000fe4000800063f */
[----:B------:R-:W-:Y:S02]  /*0200*/  USHF.L.U32 UR6, UR6, 0x1, URZ ;  /* 0x0000000106067899 */ /* 0x000fe4000800063f */
[----:B0-----:R-:W-:Y:S02]  /*0210*/  ULEA UR8, UR8, UR4, 0x18 ;  /* 0x0000000408087291 */ /* 0x001fe4000f8ec03f */
[----:B------:R-:W-:-:S04]  /*0220*/  UIADD3 UR4, -UR5, 0x100000, URZ ;  /* 0x0010000005047890 */ /* 0x000fc8000fffe13f */
[----:B------:R-:W-:Y:S02]  /*0230*/  USHF.L.U32 UR5, UR4, 0xb, URZ ;  /* 0x0000000b04057899 */ /* 0x000fe4000800063f */
[----:B------:R-:W-:Y:S01]  /*0240*/  USHF.L.U32 UR4, UR4, 0x1, URZ ;  /* 0x0000000104047899 */ /* 0x000fe2000800063f */
[----:B------:R-:W0:Y:S11]  /*0250*/  FENCE.VIEW.ASYNC.S ;  /* 0x00000000000073c6 */ /* 0x000e360000000000 */
[----:B0-----:R0:W1:Y:S01]  /*0260*/  SYNCS.EXCH.64 URZ, [UR8], UR4 ;  /* 0x00000004083f75b2 */ /* 0x0010620008000100 */
[----:B------:R0:W2:Y:S01]  /*0270*/  SYNCS.EXCH.64 URZ, [UR8+0x58], UR6 ;  /* 0x00005806083f75b2 */ /* 0x0000a20008000100 */
[----:B------:R0:W3:Y:S01]  /*0280*/  SYNCS.EXCH.64 URZ, [UR8+0x8], UR4 ;  /* 0x00000804083f75b2 */ /* 0x0000e20008000100 */
[----:B------:R0:W4:Y:S01]  /*0290*/  SYNCS.EXCH.64 URZ, [UR8+0x60], UR6 ;  /* 0x00006006083f75b2 */ /* 0x0001220008000100 */
[----:B------:R0:W0:Y:S01]  /*02a0*/  SYNCS.EXCH.64 URZ, [UR8+0x10], UR4 ;  /* 0x00001004083f75b2 */ /* 0x0000220008000100 */
        /* <DEDUP_REMOVED lines=17> */
[----:B------:R-:W-:Y:S01]  /*03c0*/  NOP ;  /* 0x0000000000007918 */ /* 0x000fe20000000000 */
.L_x_3:
[----:B0-----:R-:W-:Y:S05]  /*03d0*/  BSYNC B0 ;  /* 0x0000000000007941 */ /* 0x001fea0003800000 */
.L_x_2:
[----:B------:R-:W0:Y:S01]  /*03e0*/  SHFL.IDX PT, R9, R0, RZ, 0x1f ;  /* 0x00001fff00097589 */ /* 0x000e2200000e0000 */
[----:B------:R-:W5:Y:S01]  /*03f0*/  S2UR UR12, SR_CTAID.X ;  /* 0x00000000000c79c3 */ /* 0x000f620000002500 */
[----:B------:R-:W-:Y:S02]  /*0400*/  SHF.R.S32.HI R3, RZ, 0x1f, R4 ;  /* 0x0000001fff037819 */ /* 0x000fe40000011404 */
[----:B------:R-:W-:Y:S01]  /*0410*/  ELECT P0, URZ, PT ;  /* 0x00000000003f782f */ /* 0x000fe20003800000 */
[----:B------:R-:W1:Y:S01]  /*0420*/  SHFL.IDX PT, R5, R0, RZ, 0x1f ;  /* 0x00001fff00057589 */ /* 0x000e6200000e0000 */
[----:B------:R-:W-:Y:S02]  /*0430*/  ELECT P1, URZ, PT ;  /* 0x00000000003f782f */ /* 0x000fe40003820000 */
[----:B------:R-:W-:Y:S01]  /*0440*/  LEA.HI R3, R3, R4, RZ, 0x7 ;  /* 0x0000000403037211 */ /* 0x000fe200078f38ff */
[----:B------:R-:W-:Y:S01]  /*0450*/  ULDC UR4, c[0x0][0x150] ;  /* 0x0000540000047ab9 */ /* 0x000fe20000000800 */
[----:B------:R-:W2:Y:S01]  /*0460*/  S2R R6, SR_CTAID.Y ;  /* 0x0000000000067919 */ /* 0x000ea20000002600 */
[----:B------:R-:W-:Y:S01]  /*0470*/  SHF.R.S32.HI R11, RZ, 0x1f, R8 ;  /* 0x0000001fff0b7819 */ /* 0x000fe20000011408 */
[----:B------:R-:W3:Y:S01]  /*0480*/  LDC R21, c[0x0][0x148] ;  /* 0x00005200ff157b82 */ /* 0x000ee20000000800 */
[----:B------:R-:W-:Y:S01]  /*0490*/  LOP3.LUT R3, R3, 0xffffff80, RZ, 0xc0, !PT ;  /* 0xffffff8003037812 */ /* 0x000fe200078ec0ff */
[----:B------:R-:W-:Y:S01]  /*04a0*/  UMOV UR11, 0x80 ;  /* 0x00000080000b7882 */ /* 0x000fe20000000000 */
[----:B------:R-:W-:Y:S01]  /*04b0*/  LEA.HI R11, R11, R8, RZ, 0x2 ;  /* 0x000000080b0b7211 */ /* 0x000fe200078f10ff */
[----:B------:R-:W-:Y:S01]  /*04c0*/  NOP ;  /* 0x0000000000007918 */ /* 0x000fe20000000000 */
[----:B------:R-:W-:Y:S01]  /*04d0*/  NOP ;  /* 0x0000000000007918 */ /* 0x000fe20000000000 */
[----:B------:R-:W-:Y:S01]  /*04e0*/  IMAD.IADD R3, R4, 0x1, -R3 ;  /* 0x0000000104037824 */ /* 0x000fe200078e0a03 */
[----:B------:R-:W-:Y:S01]  /*04f0*/  LOP3.LUT R11, R11, 0x3ffffffc, RZ, 0xc0, !PT ;  /* 0x3ffffffc0b0b7812 */ /* 0x000fe200078ec0ff */
[----:B------:R-:W4:Y:S01]  /*0500*/  LDC R15, c[0x0][0x140] ;  /* 0x00005000ff0f7b82 */ /* 0x000f220000000800 */
[C---:B------:R-:W-:Y:S01]  /*0510*/  VIADD R35, R10.reuse, 0xffffffff ;  /* 0xffffffff0a237836 */ /* 0x040fe20000000000 */
[----:B------:R-:W-:-:S02]  /*0520*/  ISETP.NE.AND P2, PT, R10, RZ, PT ;  /* 0x000000ff0a00720c */ /* 0x000fc40003f45270 */
[----:B------:R-:W-:Y:S01]  /*0530*/  SHF.R.S32.HI R14, RZ, 0x1f, R3 ;  /* 0x0000001fff0e7819 */ /* 0x000fe20000011403 */
[----:B------:R-:W-:Y:S01]  /*0540*/  IMAD.IADD R11, R8, 0x1, -R11 ;  /* 0x00000001080b7824 */ /* 0x000fe200078e0a0b */
[----:B0-----:R-:W-:Y:S02]  /*0550*/  ISETP.NE.OR P0, PT, R9, RZ, !P0 ;  /* 0x000000ff0900720c */ /* 0x001fe40004705670 */
[----:B-----5:R-:W-:Y:S01]  /*0560*/  I2FP.F32.U32 R12, UR12 ;  /* 0x0000000c000c7c45 */ /* 0x020fe20008201000 */
[----:B------:R-:W0:Y:S01]  /*0570*/  LDC R13, c[0x0][0x144] ;  /* 0x00005100ff0d7b82 */ /* 0x000e220000000800 */
[----:B-1----:R-:W-:Y:S02]  /*0580*/  ISETP.NE.OR P1, PT, R5, RZ, !P1 ;  /* 0x000000ff0500720c */ /* 0x002fe40004f25670 */
[----:B------:R-:W-:Y:S01]  /*0590*/  LEA.HI R0, R14, R3, RZ, 0x3 ;  /* 0x000000030e007211 */ /* 0x000fe200078f18ff */
[----:B------:R-:W-:Y:S01]  /*05a0*/  FMUL R12, R12, UR4 ;  /* 0x000000040c0c7c20 */ /* 0x000fe20008400000 */
[----:B------:R-:W-:Y:S01]  /*05b0*/  ULDC UR4, c[0x0][0x154] ;  /* 0x0000550000047ab9 */ /* 0x000fe20000000800 */
[----:B------:R-:W-:-:S02]  /*05c0*/  SHF.R.S32.HI R5, RZ, 0x1f, R2 ;  /* 0x0000001fff057819 */ /* 0x000fc40000011402 */
[--C-:B------:R-:W-:Y:S02]  /*05d0*/  SHF.R.S32.HI R9, RZ, 0x3, R0.reuse ;  /* 0x00000003ff097819 */ /* 0x100fe40000011400 */
[----:B------:R-:W-:Y:S01]  /*05e0*/  VOTEU.ALL UP0, P0 ;  /* 0x00000000003f7886 */ /* 0x000fe20000000000 */
[----:B------:R-:W-:Y:S01]  /*05f0*/  SHF.R.S32.HI R0, RZ, 0x1f, R0 ;  /* 0x0000001fff007819 */ /* 0x000fe20000011400 */
[----:B------:R-:W1:Y:S01]  /*0600*/  F2I.U32.TRUNC.NTZ R12, R12 ;  /* 0x0000000c000c7305 */ /* 0x000e62000020f000 */
[----:B--2---:R-:W-:Y:S01]  /*0610*/  I2FP.F32.U32 R8, R6 ;  /* 0x0000000600087245 */ /* 0x004fe20000201000 */
[----:B------:R-:W-:Y:S01]  /*0620*/  VOTEU.ALL UP1, P1 ;  /* 0x00000000003f7886 */ /* 0x000fe20000820000 */
[----:B------:R-:W2:Y:S01]  /*0630*/  @!UP0 S2UR UR7, SR_CgaCtaId ;  /* 0x00000000000789c3 */ /* 0x000ea20000008800 */
[----:B------:R-:W-:Y:S01]  /*0640*/  LEA.HI R0, R0, R9, RZ, 0x2 ;  /* 0x0000000900007211 */ /* 0x000fe200078f10ff */
[----:B------:R-:W-:Y:S01]  /*0650*/  @!UP0 UMOV UR6, 0x400 ;  /* 0x0000040000068882 */ /* 0x000fe20000000000 */
[----:B------:R-:W-:Y:S01]  /*0660*/  FMUL R8, R8, UR4 ;  /* 0x0000000408087c20 */ /* 0x000fe20008400000 */
[----:B------:R-:W-:Y:S01]  /*0670*/  LEA.HI R5, R5, R2, RZ, 0x2 ;  /* 0x0000000205057211 */ /* 0x000fe200078f10ff */
[----:B------:R-:W-:Y:S01]  /*0680*/  UMOV UR4, 0x20 ;  /* 0x0000002000047882 */ /* 0x000fe20000000000 */
[----:B------:R-:W-:Y:S01]  /*0690*/  LOP3.LUT R0, R0, 0xfffffffc, RZ, 0xc0, !PT ;  /* 0xfffffffc00007812 */ /* 0x000fe200078ec0ff */
[----:B------:R-:W-:-:S04]  /*06a0*/  @!UP0 UIADD3 UR4, -UR4, 0x100000, URZ ;  /* 0x0010000004048890 */ /* 0x000fc8000fffe13f */
[----:B------:R-:W-:Y:S02]  /*06b0*/  @!UP0 USHF.L.U32 UR5, UR4, 0xb, URZ ;  /* 0x0000000b04058899 */ /* 0x000fe4000800063f */
[----:B------:R-:W-:Y:S01]  /*06c0*/  @!UP0 USHF.L.U32 UR4, UR4, 0x1, URZ ;  /* 0x0000000104048899 */ /* 0x000fe2000800063f */
[----:B------:R-:W5:Y:S01]  /*06d0*/  @!UP1 S2UR UR10, SR_CgaCtaId ;  /* 0x00000000000a99c3 */ /* 0x000f620000008800 */
[----:B------:R-:W3:Y:S01]  /*06e0*/  F2I.U32.TRUNC.NTZ R8, R8 ;  /* 0x0000000800087305 */ /* 0x000ee2000020f000 */
[----:B------:R-:W-:Y:S01]  /*06f0*/  LOP3.LUT R5, R5, 0xfffffffc, RZ, 0xc0, !PT ;  /* 0xfffffffc05057812 */ /* 0x000fe200078ec0ff */
[----:B------:R-:W-:Y:S01]  /*0700*/  IMAD.IADD R0, R9, 0x1, -R0 ;  /* 0x0000000109007824 */ /* 0x000fe200078e0a00 */
[----:B------:R-:W-:Y:S01]  /*0710*/  @!UP1 UMOV UR9, 0x400 ;  /* 0x0000040000099882 */ /* 0x000fe20000000000 */
[----:B-1----:R-:W-:Y:S01]  /*0720*/  IMAD.MOV R12, RZ, RZ, -R12 ;  /* 0x000000ffff0c7224 */ /* 0x002fe200078e0a0c */
[----:B------:R-:W-:Y:S01]  /*0730*/  VOTEU.ALL UP2, P1 ;  /* 0x00000000003f7886 */ /* 0x000fe20000840000 */
[----:B------:R-:W-:Y:S01]  /*0740*/  IMAD R0, R11, 0x4, R0 ;  /* 0x000000040b007824 */ /* 0x000fe200078e0200 */
[----:B------:R-:W-:Y:S01]  /*0750*/  VOTEU.ALL UP3, P1 ;  /* 0x00000000003f7886 */ /* 0x000fe20000860000 */
[----:B------:R-:W-:Y:S01]  /*0760*/  IMAD.IADD R5, R2, 0x1, -R5 ;  /* 0x0000000102057824 */ /* 0x000fe200078e0a05 */
[----:B------:R-:W-:Y:S01]  /*0770*/  VOTEU.ALL UP4, P1 ;  /* 0x00000000003f7886 */ /* 0x000fe20000880000 */
[C---:B------:R-:W-:Y:S01]  /*0780*/  IMAD.SHL.U32 R9, R0.reuse, 0x4, RZ ;  /* 0x0000000400097824 */ /* 0x040fe200078e00ff */
[----:B------:R-:W-:Y:S01]  /*0790*/  VOTEU.ALL UP5, P1 ;  /* 0x00000000003f7886 */ /* 0x000fe200008a0000 */
[----:B----4-:R-:W-:Y:S01]  /*07a0*/  ISETP.EQ.U32.AND P3, PT, R15, 0x1, PT ;  /* 0x000000010f00780c */ /* 0x010fe20003f62070 */
[----:B0-----:R-:W-:Y:S01]  /*07b0*/  IMAD R20, R13, R12, UR12 ;  /* 0x0000000c0d147e24 */ /* 0x001fe2000f8e020c */
[----:B------:R-:W-:Y:S01]  /*07c0*/  ISETP.NE.AND P1, PT, R5, 0x3, PT ;  /* 0x000000030500780c */ /* 0x000fe20003f25270 */
[----:B--2---:R-:W-:Y:S01]  /*07d0*/  @!UP0 ULEA UR8, UR7, UR6, 0x18 ;  /* 0x0000000607088291 */ /* 0x004fe2000f8ec03f */
[----:B---3--:R-:W-:Y:S01]  /*07e0*/  IMAD.MOV R24, RZ, RZ, -R8 ;  /* 0x000000ffff187224 */ /* 0x008fe200078e0a08 */
[----:B------:R-:W-:Y:S01]  /*07f0*/  LOP3.LUT R152, R0, 0xc, R9, 0x78, !PT ;  /* 0x0000000c00987812 */ /* 0x000fe200078e7809 */
[----:B------:R-:W-:-:S04]  /*0800*/  @!UP1 UIADD3 UR6, -UR11, 0x100000, URZ ;  /* 0x001000000b069890 */ /* 0x000fc8000fffe13f */
[----:B------:R-:W-:Y:S02]  /*0810*/  @!UP1 USHF.L.U32 UR7, UR6, 0xb, URZ ;  /* 0x0000000b06079899 */ /* 0x000fe4000800063f */
[----:B------:R-:W-:Y:S01]  /*0820*/  @!UP1 USHF.L.U32 UR6, UR6, 0x1, URZ ;  /* 0x0000000106069899 */ /* 0x000fe2000800063f */
[----:B------:R-:W-:Y:S01]  /*0830*/  ISETP.EQ.OR P1, PT, R5, RZ, !P1 ;  /* 0x000000ff0500720c */ /* 0x000fe20004f22670 */
[----:B------:R-:W-:Y:S01]  /*0840*/  IMAD R9, R21, R24, R6 ;  /* 0x0000001815097224 */ /* 0x000fe200078e0206 */
[----:B------:R-:W-:Y:S01]  /*0850*/  VOTEU.ALL UP0, P0 ;  /* 0x00000000003f7886 */ /* 0x000fe20000000000 */
[----:B------:R-:W-:Y:S01]  /*0860*/  ISETP.GE.U32.AND P5, PT, R35, 0x2, PT ;  /* 0x000000022300780c */ /* 0x000fe20003fa6070 */
[----:B-----5:R-:W-:Y:S01]  /*0870*/  @!UP1 ULEA UR9, UR10, UR9, 0x18 ;  /* 0x000000090a099291 */ /* 0x020fe2000f8ec03f */
[----:B------:R-:W-:Y:S01]  /*0880*/  ISETP.EQ.AND P1, PT, R10, RZ, P1 ;  /* 0x000000ff0a00720c */ /* 0x000fe20000f22270 */
[----:B------:R-:W-:Y:S01]  /*0890*/  VOTEU.ALL UP1, P0 ;  /* 0x00000000003f7886 */ /* 0x000fe20000020000 */
[----:B------:R-:W-:Y:S01]  /*08a0*/  LOP3.LUT P0, RZ, R3, 0x7, RZ, 0xc0, !PT ;  /* 0x0000000703ff7812 */ /* 0x000fe2000780c0ff */
[----:B------:R-:W0:Y:S02]  /*08b0*/  FENCE.VIEW.ASYNC.S ;  /* 0x00000000000073c6 */ /* 0x000e240000000000 */
[----:B0-----:R0:W1:Y:S01]  /*08c0*/  @!UP0 SYNCS.EXCH.64 URZ, [UR8+0xe0], UR4 ;  /* 0x0000e004083f85b2 */ /* 0x0010620008000100 */
[----:B------:R-:W-:Y:S01]  /*08d0*/  ISETP.NE.AND P4, PT, R9, R152, PT ;  /* 0x000000980900720c */ /* 0x000fe20003f85270 */
[----:B------:R0:W2:Y:S01]  /*08e0*/  SHFL.IDX PT, R0, R7, RZ, 0x1f ;  /* 0x00001fff07007589 */ /* 0x0000a200000e0000 */
[----:B------:R-:W-:-:S02]  /*08f0*/  ISETP.LT.U32.AND P0, PT, R152, 0x4, !P0 ;  /* 0x000000049800780c */ /* 0x000fc40004701070 */
[----:B------:R-:W-:Y:S02]  /*0900*/  ISETP.EQ.OR P4, PT, R20, RZ, !P4 ;  /* 0x000000ff1400720c */ /* 0x000fe40006782670 */
[----:B------:R-:W-:Y:S02]  /*0910*/  SEL R16, RZ, 0x1, !P1 ;  /* 0x00000001ff107807 */ /* 0x000fe40004800000 */
[----:B------:R-:W-:Y:S02]  /*0920*/  PLOP3.LUT P0, PT, P0, P4, PT, 0x80, 0x0 ;  /* 0x000000000000781c */ /* 0x000fe40000709070 */
[----:B------:R-:W-:Y:S02]  /*0930*/  SEL R16, R16, 0x2, P5 ;  /* 0x0000000210107807 */ /* 0x000fe40002800000 */
[----:B------:R-:W-:Y:S01]  /*0940*/  P2R R155, PR, RZ, 0x1 ;  /* 0x00000001ff9b7803 */ /* 0x000fe20000000000 */
[----:B------:R0:W3:Y:S01]  /*0950*/  @!UP1 SYNCS.EXCH.64 URZ, [UR8+0xe8], UR4 ;  /* 0x0000e804083f95b2 */ /* 0x0000e20008000100 */
[----:B------:R-:W-:Y:S01]  /*0960*/  NOP ;  /* 0x0000000000007918 */ /* 0x000fe20000000000 */
[----:B------:R0:W4:Y:S01]  /*0970*/  @!UP2 SYNCS.EXCH.64 URZ, [UR9+0xc0], UR6 ;  /* 0x0000c006093fa5b2 */ /* 0x0001220008000100 */
[----:B------:R0:W0:Y:S01]  /*0980*/  @!UP3 SYNCS.EXCH.64 URZ, [UR9+0xc8], UR6 ;  /* 0x0000c806093fb5b2 */ /* 0x0000220008000100 */
[----:B------:R0:W0:Y:S01]  /*0990*/  @!UP4 SYNCS.EXCH.64 URZ, [UR9+0xd0], UR6 ;  /* 0x0000d006093fc5b2 */ /* 0x0000220008000100 */
[----:B------:R0:W0:Y:S01]  /*09a0*/  @!UP5 SYNCS.EXCH.64 URZ, [UR9+0xd8], UR6 ;  /* 0x0000d806093fd5b2 */ /* 0x0000220008000100 */
[----:B------:R-:W-:Y:S01]  /*09b0*/  NOP ;  /* 0x0000000000007918 */ /* 0x000fe20000000000 */
[----:B------:R-:W-:Y:S05]  /*09c0*/  @!P3 BRA `(.L_x_4) ;  /* 0x000000000008b947 */ /* 0x000fea0003800000 */
[----:B01-34-:R-:W-:Y:S01]  /*09d0*/  UCGABAR_ARV ;  /* 0x00000000000079c7 */ /* 0x01bfe20008000000 */
[----:B------:R-:W-:Y:S05]  /*09e0*/  BRA `(.L_x_5) ;  /* 0x0000000000047947 */ /* 0x000fea0003800000 */
.L_x_4:
[----:B01-34-:R-:W-:Y:S01]  /*09f0*/  NOP ;  /* 0x0000000000007918 */ /* 0x01bfe20000000000 */
.L_x_5:
[----:B------:R-:W-:Y:S01]  /*0a00*/  ULDC.64 UR4, c[0x0][0x598] ;  /* 0x0001660000047ab9 */ /* 0x000fe20000000a00 */
[----:B------:R-:W-:Y:S01]  /*0a10*/  ULDC.64 UR36, c[0x0][0x208] ;  /* 0x0000820000247ab9 */ /* 0x000fe20000000a00 */
[----:B------:R-:W-:-:S04]  /*0a20*/  ISETP.NE.U32.AND P0, PT, RZ, UR4, PT ;  /* 0x00000004ff007c0c */ /* 0x000fc8000bf05070 */
[----:B------:R-:W-:-:S13]  /*0a30*/  ISETP.NE.AND.EX P0, PT, RZ, UR5, PT, P0 ;  /* 0x00000005ff007c0c */ /* 0x000fda000bf05300 */
[----:B------:R-:W-:Y:S05]  /*0a40*/  @!P0 BRA `(.L_x_6) ;  /* 0x00000000001c8947 */ /* 0x000fea0003800000 */
[----:B------:R-:W0:Y:S02]  /*0a50*/  LDC.64 R8, c[0x0][0x598] ;  /* 0x00016600ff087b82 */ /* 0x000e240000000a00 */
[----:B0-----:R-:W3:Y:S02]  /*0a60*/  LDG.E.64 R8, desc[UR36][R8.64] ;  /* 0x0000002408087981 */ /* 0x001ee4000c1e1b00 */
[----:B---3--:R-:W-:-:S04]  /*0a70*/  ISETP.NE.U32.AND P0, PT, R8, RZ, PT ;  /* 0x000000ff0800720c */ /* 0x008fc80003f05070 */
[----:B------:R-:W-:-:S13]  /*0a80*/  ISETP.NE.AND.EX P0, PT, R9, RZ, PT, P0 ;  /* 0x000000ff0900720c */ /* 0x000fda0003f05300 */
[----:B------:R-:W-:Y:S05]  /*0a90*/  @!P0 BRA `(.L_x_6) ;  /* 0x0000000000088947 */ /* 0x000fea0003800000 */
[----:B------:R0:W5:Y:S01]  /*0aa0*/  LD.E R153, desc[UR36][R8.64] ;  /* 0x0000002408997980 */ /* 0x000162000c101900 */
[----:B------:R-:W-:Y:S05]  /*0ab0*/  BRA `(.L_x_7) ;  /* 0x0000000000247947 */ /* 0x000fea0003800000 */
.L_x_6:
[----:B------:R-:W-:Y:S02]  /*0ac0*/  ULDC.64 UR4, c[0x0][0x588] ;  /* 0x0001620000047ab9 */ /* 0x000fe40000000a00 */
[----:B------:R-:W-:-:S04]  /*0ad0*/  ISETP.NE.U32.AND P0, PT, RZ, UR4, PT ;  /* 0x00000004ff007c0c */ /* 0x000fc8000bf05070 */
[----:B------:R-:W-:-:S13]  /*0ae0*/  ISETP.NE.AND.EX P0, PT, RZ, UR5, PT, P0 ;  /* 0x00000005ff007c0c */ /* 0x000fda000bf05300 */
[----:B------:R-:W-:Y:S05]  /*0af0*/  @!P0 BRA `(.L_x_8) ;  /* 0x00000000000c8947 */ /* 0x000fea0003800000 */
[----:B------:R-:W0:Y:S02]  /*0b00*/  LDC.64 R8, c[0x0][0x588] ;  /* 0x00016200ff087b82 */ /* 0x000e240000000a00 */
[----:B0-----:R1:W5:Y:S01]  /*0b10*/  LDG.E R153, desc[UR36][R8.64] ;  /* 0x0000002408997981 */ /* 0x001362000c1e1900 */
[----:B------:R-:W-:Y:S05]  /*0b20*/  BRA `(.L_x_7) ;  /* 0x0000000000087947 */ /* 0x000fea0003800000 */
.L_x_8:
[----:B------:R-:W-:Y:S02]  /*0b30*/  ULDC UR4, c[0x0][0x580] ;  /* 0x0001600000047ab9 */ /* 0x000fe40000000800 */
[----:B------:R-:W-:-:S07]  /*0b40*/  IMAD.U32 R153, RZ, RZ, UR4 ;  /* 0x00000004ff997e24 */ /* 0x000fce000f8e00ff */
.L_x_7:
[----:B------:R-:W-:Y:S02]  /*0b50*/  ULDC.64 UR4, c[0x0][0x5a0] ;  /* 0x0001680000047ab9 */ /* 0x000fe40000000a00 */
[----:B------:R-:W-:-:S04]  /*0b60*/  ISETP.NE.U32.AND P0, PT, RZ, UR4, PT ;  /* 0x00000004ff007c0c */ /* 0x000fc8000bf05070 */
[----:B------:R-:W-:-:S13]  /*0b70*/  ISETP.NE.AND.EX P0, PT, RZ, UR5, PT, P0 ;  /* 0x00000005ff007c0c */ /* 0x000fda000bf05300 */
[----:B------:R-:W-:Y:S05]  /*0b80*/  @!P0 BRA `(.L_x_9) ;  /* 0x00000000001c8947 */ /* 0x000fea0003800000 */
[----:B01----:R-:W0:Y:S02]  /*0b90*/  LDC.64 R8, c[0x0][0x5a0] ;  /* 0x00016800ff087b82 */ /* 0x003e240000000a00 */
[----:B0-----:R-:W3:Y:S02]  /*0ba0*/  LDG.E.64 R8, desc[UR36][R8.64] ;  /* 0x0000002408087981 */ /* 0x001ee4000c1e1b00 */
[----:B---3--:R-:W-:-:S04]  /*0bb0*/  ISETP.NE.U32.AND P0, PT, R8, RZ, PT ;  /* 0x000000ff0800720c */ /* 0x008fc80003f05070 */
[----:B------:R-:W-:-:S13]  /*0bc0*/  ISETP.NE.AND.EX P0, PT, R9, RZ, PT, P0 ;  /* 0x000000ff0900720c */ /* 0x000fda0003f05300 */
[----:B------:R-:W-:Y:S05]  /*0bd0*/  @!P0 BRA `(.L_x_9) ;  /* 0x0000000000088947 */ /* 0x000fea0003800000 */
[----:B------:R0:W5:Y:S01]  /*0be0*/  LD.E R154, desc[UR36][R8.64] ;  /* 0x00000024089a7980 */ /* 0x000162000c101900 */
[----:B------:R-:W-:Y:S05]  /*0bf0*/  BRA `(.L_x_10) ;  /* 0x0000000000247947 */ /* 0x000fea0003800000 */
.L_x_9:
[----:B------:R-:W-:Y:S02]  /*0c00*/  ULDC.64 UR4, c[0x0][0x590] ;  /* 0x0001640000047ab9 */ /* 0x000fe40000000a00 */
[----:B------:R-:W-:-:S04]  /*0c10*/  ISETP.NE.U32.AND P0, PT, RZ, UR4, PT ;  /* 0x00000004ff007c0c */ /* 0x000fc8000bf05070 */
[----:B------:R-:W-:-:S13]  /*0c20*/  ISETP.NE.AND.EX P0, PT, RZ, UR5, PT, P0 ;  /* 0x00000005ff007c0c */ /* 0x000fda000bf05300 */
[----:B------:R-:W-:Y:S05]  /*0c30*/  @!P0 BRA `(.L_x_11) ;  /* 0x00000000000c8947 */ /* 0x000fea0003800000 */
[----:B01----:R-:W0:Y:S02]  /*0c40*/  LDC.64 R8, c[0x0][0x590] ;  /* 0x00016400ff087b82 */ /* 0x003e240000000a00 */
[----:B0-----:R1:W5:Y:S01]  /*0c50*/  LDG.E R154, desc[UR36][R8.64] ;  /* 0x00000024089a7981 */ /* 0x001362000c1e1900 */
[----:B------:R-:W-:Y:S05]  /*0c60*/  BRA `(.L_x_10) ;  /* 0x0000000000087947 */ /* 0x000fea0003800000 */
.L_x_11:
[----:B------:R-:W-:Y:S02]  /*0c70*/  ULDC UR4, c[0x0][0x584] ;  /* 0x0001610000047ab9 */ /* 0x000fe40000000800 */
[----:B------:R-:W-:-:S07]  /*0c80*/  IMAD.U32 R154, RZ, RZ, UR4 ;  /* 0x00000004ff9a7e24 */ /* 0x000fce000f8e00ff */
.L_x_10:
[----:B------:R-:W3:Y:S01]  /*0c90*/  LDC R2, c[0x0][0x65c] ;  /* 0x00019700ff027b82 */ /* 0x000ee20000000800 */
[----:B------:R-:W-:Y:S01]  /*0ca0*/  ULDC UR6, c[0x0][0x28c] ;  /* 0x0000a30000067ab9 */ /* 0x000fe20000000800 */
[----:B------:R-:W-:Y:S01]  /*0cb0*/  ISETP.NE.AND P0, PT, R10, 0x2, PT ;  /* 0x000000020a00780c */ /* 0x000fe20003f05270 */
[----:B------:R-:W-:Y:S01]  /*0cc0*/  UIADD3 UR6, UR6, 0x1f, URZ ;  /* 0x0000001f06067890 */ /* 0x000fe2000fffe03f */
[----:B01----:R-:W-:Y:S01]  /*0cd0*/  IMAD.U32 R8, RZ, RZ, UR12 ;  /* 0x0000000cff087e24 */ /* 0x003fe2000f8e00ff */
[----:B------:R-:W-:Y:S01]  /*0ce0*/  UMOV UR39, URZ ;  /* 0x0000003f00277c82 */ /* 0x000fe20008000000 */
[----:B------:R-:W-:Y:S01]  /*0cf0*/  IMAD.MOV.U32 R9, RZ, RZ, RZ ;  /* 0x000000ffff097224 */ /* 0x000fe200078e00ff */
[----:B------:R-:W-:Y:S01]  /*0d00*/  USHF.R.S32.HI UR7, URZ, 0x1f, UR6 ;  /* 0x0000001f3f077899 */ /* 0x000fe20008011406 */
[----:B------:R-:W-:Y:S01]  /*0d10*/  UMOV UR38, URZ ;  /* 0x0000003f00267c82 */ /* 0x000fe20008000000 */
[----:B------:R-:W-:Y:S02]  /*0d20*/  ULDC.64 UR8, c[0x0][0x650] ;  /* 0x0001940000087ab9 */ /* 0x000fe40000000a00 */
[----:B------:R-:W-:-:S04]  /*0d30*/  ULEA.HI UR7, UR7, UR6, URZ, 0x5 ;  /* 0x0000000607077291 */ /* 0x000fc8000f8f283f */
[----:B------:R-:W-:Y:S01]  /*0d40*/  USHF.R.S32.HI UR40, URZ, 0x5, UR7 ;  /* 0x000000053f287899 */ /* 0x000fe20008011407 */
[----:B---3--:R-:W-:-:S13]  /*0d50*/  ISETP.NE.AND P1, PT, R2, 0x1, PT ;  /* 0x000000010200780c */ /* 0x008fda0003f25270 */
[----:B------:R-:W0:Y:S01]  /*0d60*/  @P1 LDC R19, c[0x0][0x10] ;  /* 0x00000400ff131b82 */ /* 0x000e220000000800 */
[----:B------:R-:W-:Y:S02]  /*0d70*/  @P1 IMAD.MOV.U32 R7, RZ, RZ, RZ ;  /* 0x000000ffff071224 */ /* 0x000fe400078e00ff */
[----:B------:R-:W-:-:S05]  /*0d80*/  @P1 IMAD.MOV.U32 R17, RZ, RZ, RZ ;  /* 0x000000ffff111224 */ /* 0x000fca00078e00ff */
[----:B------:R-:W1:Y:S01]  /*0d90*/  @!P1 LDC R11, c[0x0][0xc] ;  /* 0x00000300ff0b9b82 */ /* 0x000e620000000800 */
[----:B------:R-:W-:Y:S01]  /*0da0*/  ULDC UR4, c[0x0][0xc] ;  /* 0x0000030000047ab9 */ /* 0x000fe20000000800 */
[----:B------:R-:W-:Y:S02]  /*0db0*/  ULDC UR5, c[0x0][0x10] ;  /* 0x0000040000057ab9 */ /* 0x000fe40000000800 */
[----:B------:R-:W-:-:S04]  /*0dc0*/  UIMAD.WIDE.U32 UR4, UR4, UR5, URZ ;  /* 0x00000005040472a5 */ /* 0x000fc8000f8e003f */
[----:B------:R-:W3:Y:S01]  /*0dd0*/  LDC R2, c[0x0][0x14] ;  /* 0x00000500ff027b82 */ /* 0x000ee20000000800 */
[----:B0-----:R-:W-:-:S04]  /*0de0*/  @P1 IMAD.WIDE.U32 R18, R19, UR12, R6 ;  /* 0x0000000c13121c25 */ /* 0x001fc8000f8e0006 */
[----:B------:R-:W-:Y:S02]  /*0df0*/  @P1 IMAD.IADD R17, R19, 0x1, R17 ;  /* 0x0000000113111824 */ /* 0x000fe400078e0211 */
[----:B-1----:R-:W-:-:S04]  /*0e00*/  @!P1 IMAD.WIDE.U32 R8, R6, R11, R8 ;  /* 0x0000000b06089225 */ /* 0x002fc800078e0008 */
[----:B------:R-:W-:Y:S02]  /*0e10*/  @!P1 IMAD.MOV.U32 R18, RZ, RZ, R8 ;  /* 0x000000ffff129224 */ /* 0x000fe400078e0008 */
[----:B------:R-:W-:Y:S02]  /*0e20*/  @!P1 IMAD.MOV.U32 R17, RZ, RZ, R9 ;  /* 0x000000ffff119224 */ /* 0x000fe400078e0009 */
[----:B---3--:R-:W-:-:S04]  /*0e30*/  IMAD.WIDE.U32 R12, R2, UR4, RZ ;  /* 0x00000004020c7c25 */ /* 0x008fc8000f8e00ff */
[----:B------:R-:W-:Y:S01]  /*0e40*/  IMAD R23, R2, UR5, RZ ;  /* 0x0000000502177c24 */ /* 0x000fe2000f8e02ff */
[----:B------:R0:W-:Y:S03]  /*0e50*/  STL.64 [R1], R12 ;  /* 0x0000000c01007387 */ /* 0x0001e60000100a00 */
[----:B------:R-:W-:Y:S01]  /*0e60*/  IMAD.IADD R23, R13, 0x1, R23 ;  /* 0x000000010d177824 */ /* 0x000fe200078e0217 */
[----:B------:R-:W-:Y:S06]  /*0e70*/  @P0 BRA `(.L_x_12) ;  /* 0x0000000000200947 */ /* 0x000fec0003800000 */
[----:B------:R-:W-:Y:S01]  /*0e80*/  UISETP.GE.U32.AND UP0, UPT, UR40, 0xb, UPT ;  /* 0x0000000b2800788c */ /* 0x000fe2000bf06070 */
[----:B------:R-:W-:Y:S01]  /*0e90*/  IADD3 R18, P0, R18, R12, RZ ;  /* 0x0000000c12127210 */ /* 0x000fe20007f1e0ff */
[----:B------:R-:W-:Y:S01]  /*0ea0*/  UIMAD.WIDE.U32 UR4, UR40, -0x45d1745d, URZ ;  /* 0xba2e8ba3280478a5 */ /* 0x000fe2000f8e003f */
[----:B------:R-:W-:-:S03]  /*0eb0*/  UMOV UR38, URZ ;  /* 0x0000003f00267c82 */ /* 0x000fc60008000000 */
[----:B------:R-:W-:Y:S01]  /*0ec0*/  USHF.R.U32.HI UR4, URZ, 0x3, UR5 ;  /* 0x000000033f047899 */ /* 0x000fe20008011605 */
[----:B------:R-:W-:-:S03]  /*0ed0*/  IMAD.X R17, R23, 0x1, R17, P0 ;  /* 0x0000000117117824 */ /* 0x000fc600000e0611 */
[----:B------:R-:W-:Y:S02]  /*0ee0*/  UIMAD UR39, UR4, -0xb, UR40 ;  /* 0xfffffff5042778a4 */ /* 0x000fe4000f8e0228 */
[----:B------:R-:W-:-:S12]  /*0ef0*/  @UP0 ULOP3.LUT UR38, UR4, 0x1, URZ, 0xc0, !UPT ;  /* 0x0000000104260892 */ /* 0x000fd8000f8ec03f */
.L_x_12:
[----:B------:R-:W-:Y:S01]  /*0f00*/  ISETP.GE.U32.AND P0, PT, R18, UR8, PT ;  /* 0x0000000812007c0c */ /* 0x000fe2000bf06070 */
[----:B------:R-:W-:Y:S01]  /*0f10*/  IMAD.MOV.U32 R19, RZ, RZ, -0x1 ;  /* 0xffffffffff137424 */ /* 0x000fe200078e00ff */
[----:B------:R-:W-:Y:S01]  /*0f20*/  PRMT R8, RZ, 0x7610, R8 ;  /* 0x00007610ff087816 */ /* 0x000fe20000000008 */
[----:B------:R-:W-:Y:S01]  /*0f30*/  IMAD.MOV.U32 R22, RZ, RZ, -0x1 ;  /* 0xffffffffff167424 */ /* 0x000fe200078e00ff */
[----:B------:R-:W-:Y:S01]  /*0f40*/  ISETP.GE.U32.AND.EX P0, PT, R17, UR9, PT, P0 ;  /* 0x0000000911007c0c */ /* 0x000fe2000bf06100 */
[----:B------:R-:W-:-:S12]  /*0f50*/  IMAD.MOV.U32 R2, RZ, RZ, -0x1 ;  /* 0xffffffffff027424 */ /* 0x000fd800078e00ff */
[----:B------:R-:W-:Y:S05]  /*0f60*/  @P0 BRA `(.L_x_13) ;  /* 0x00000004002c0947 */ /* 0x000fea0003800000 */
[----:B------:R-:W1:Y:S01]  /*0f70*/  LDC.64 R26, c[0x0][0x628] ;  /* 0x00018a00ff1a7b82 */ /* 0x000e620000000a00 */
[----:B------:R-:W-:Y:S02]  /*0f80*/  IMAD.MOV.U32 R8, RZ, RZ, R18 ;  /* 0x000000ffff087224 */ /* 0x000fe400078e0012 */
[----:B------:R-:W-:-:S05]  /*0f90*/  IMAD.MOV.U32 R9, RZ, RZ, R17 ;  /* 0x000000ffff097224 */ /* 0x000fca00078e0011 */
[----:B------:R-:W3:Y:S08]  /*0fa0*/  LDC R2, c[0x0][0x630] ;  /* 0x00018c00ff027b82 */ /* 0x000ef00000000800 */
[----:B------:R-:W4:Y:S01]  /*0fb0*/  LDC.64 R28, c[0x0][0x620] ;  /* 0x00018800ff1c7b82 */ /* 0x000f220000000a00 */
[----:B-1----:R-:W-:-:S04]  /*0fc0*/  ISETP.NE.U32.AND P0, PT, R26, RZ, PT ;  /* 0x000000ff1a00720c */ /* 0x002fc80003f05070 */
[----:B------:R-:W-:-:S13]  /*0fd0*/  ISETP.NE.AND.EX P0, PT, R27, RZ, PT, P0 ;  /* 0x000000ff1b00720c */ /* 0x000fda0003f05300 */
[----:B---34-:R-:W-:Y:S05]  /*0fe0*/  @!P0 BRA `(.L_x_14) ;  /* 0x0000000000288947 */ /* 0x018fea0003800000 */
[----:B0-----:R-:W0:Y:S02]  /*0ff0*/  LDC R13, c[0x0][0x634] ;  /* 0x00018d00ff0d7b82 */ /* 0x001e240000000800 */
[----:B0-----:R-:W-:-:S05]  /*1000*/  IADD3 R13, P0, R18, R13, RZ ;  /* 0x0000000d120d7210 */ /* 0x001fca0007f1e0ff */
[----:B------:R-:W-:-:S04]  /*1010*/  IMAD.X R15, RZ, RZ, R17, P0 ;  /* 0x000000ffff0f7224 */ /* 0x000fc800000e0611 */
[----:B------:R-:W-:-:S04]  /*1020*/  IMAD.WIDE.U32 R8, R15, R26, RZ ;  /* 0x0000001a0f087225 */ /* 0x000fc800078e00ff */
[----:B------:R-:W-:-:S04]  /*1030*/  IMAD.WIDE.U32 R10, P0, R13, R27, R8 ;  /* 0x0000001b0d0a7225 */ /* 0x000fc80007800008 */
[----:B------:R-:W-:-:S04]  /*1040*/  IMAD.WIDE.U32 R8, R13, R26, RZ ;  /* 0x0000001a0d087225 */ /* 0x000fc800078e00ff */
[----:B------:R-:W-:Y:S01]  /*1050*/  IMAD.X R13, RZ, RZ, RZ, P0 ;  /* 0x000000ffff0d7224 */ /* 0x000fe200000e06ff */
[----:B------:R-:W-:Y:S01]  /*1060*/  IADD3 RZ, P0, R9, R10, RZ ;  /* 0x0000000a09ff7210 */ /* 0x000fe20007f1e0ff */
[----:B------:R-:W-:-:S04]  /*1070*/  IMAD.MOV.U32 R12, RZ, RZ, R11 ;  /* 0x000000ffff0c7224 */ /* 0x000fc800078e000b */
[----:B------:R-:W-:-:S08]  /*1080*/  IMAD.WIDE.U32.X R8, R15, R27, R12, P0 ;  /* 0x0000001b0f087225 */ /* 0x000fd000000e040c */
.L_x_14:
[----:B------:R-:W1:Y:S01]  /*1090*/  LDC.64 R32, c[0x0][0x640] ;  /* 0x00019000ff207b82 */ /* 0x000e620000000a00 */
[-C--:B------:R-:W-:Y:S01]  /*10a0*/  SHF.R.U64 R30, R8, R2.reuse, R9 ;  /* 0x00000002081e7219 */ /* 0x080fe20000001209 */
[----:B------:R-:W-:Y:S01]  /*10b0*/  IMAD.MOV.U32 R19, RZ, RZ, R17 ;  /* 0x000000ffff137224 */ /* 0x000fe200078e0011 */
[----:B------:R-:W-:Y:S02]  /*10c0*/  SHF.R.U32.HI R2, RZ, R2, R9 ;  /* 0x00000002ff027219 */ /* 0x000fe40000011609 */
[----:B------:R-:W-:-:S03]  /*10d0*/  IADD3 R11, P0, RZ, -R30, RZ ;  /* 0x8000001eff0b7210 */ /* 0x000fc60007f1e0ff */
[----:B------:R-:W3:Y:S02]  /*10e0*/  LDC R10, c[0x0][0x618] ;  /* 0x00018600ff0a7b82 */ /* 0x000ee40000000800 */
[----:B------:R-:W-:-:S04]  /*10f0*/  IMAD.X R9, RZ, RZ, ~R2, P0 ;  /* 0x000000ffff097224 */ /* 0x000fc800000e0e02 */
[-C--:B------:R-:W-:Y:S02]  /*1100*/  IMAD R2, R9, R28.reuse, RZ ;  /* 0x0000001c09027224 */ /* 0x080fe400078e02ff */
[----:B0-----:R-:W0:Y:S01]  /*1110*/  LDC R13, c[0x0][0x608] ;  /* 0x00018200ff0d7b82 */ /* 0x001e220000000800 */
[----:B------:R-:W-:-:S04]  /*1120*/  IMAD.WIDE.U32 R8, R11, R28, R18 ;  /* 0x0000001c0b087225 */ /* 0x000fc800078e0012 */
[----:B------:R-:W-:Y:S02]  /*1130*/  IMAD R11, R11, R29, R2 ;  /* 0x0000001d0b0b7224 */ /* 0x000fe400078e0202 */
[----:B------:R-:W-:Y:S01]  /*1140*/  IMAD.MOV.U32 R2, RZ, RZ, -0x1 ;  /* 0xffffffffff027424 */ /* 0x000fe200078e00ff */
[----:B------:R-:W4:Y:S01]  /*1150*/  LDC R31, c[0x0][0x658] ;  /* 0x00019600ff1f7b82 */ /* 0x000f220000000800 */
[----:B------:R-:W-:Y:S01]  /*1160*/  IMAD.IADD R9, R9, 0x1, R11 ;  /* 0x0000000109097824 */ /* 0x000fe200078e020b */
[----:B-1----:R-:W-:Y:S01]  /*1170*/  ISETP.NE.U32.AND P0, PT, R32, RZ, PT ;  /* 0x000000ff2000720c */ /* 0x002fe20003f05070 */
[----:B------:R-:W-:-:S03]  /*1180*/  IMAD.MOV.U32 R28, RZ, RZ, 0x1 ;  /* 0x00000001ff1c7424 */ /* 0x000fc600078e00ff */
[----:B------:R-:W-:Y:S02]  /*1190*/  ISETP.NE.AND.EX P0, PT, R33, RZ, PT, P0 ;  /* 0x000000ff2100720c */ /* 0x000fe40003f05300 */
[----:B------:R-:W1:Y:S01]  /*11a0*/  LDC R27, c[0x0][0x600] ;  /* 0x00018000ff1b7b82 */ /* 0x000e620000000800 */
[-CC-:B---3--:R-:W-:Y:S02]  /*11b0*/  SHF.R.U64 R25, R8, R10.reuse, R9.reuse ;  /* 0x0000000a08197219 */ /* 0x188fe40000001209 */
[----:B------:R-:W-:-:S05]  /*11c0*/  SHF.R.U32.HI R8, RZ, R10, R9 ;  /* 0x0000000aff087219 */ /* 0x000fca0000011609 */
[----:B------:R-:W3:Y:S01]  /*11d0*/  LDC R22, c[0x0][0x648] ;  /* 0x00019200ff167b82 */ /* 0x000ee20000000800 */
[-CC-:B0-----:R-:W-:Y:S02]  /*11e0*/  SHF.R.U64 R34, R25, R13.reuse, R8.reuse ;  /* 0x0000000d19227219 */ /* 0x181fe40000001208 */
[----:B------:R-:W-:-:S05]  /*11f0*/  SHF.R.U32.HI R8, RZ, R13, R8 ;  /* 0x0000000dff087219 */ /* 0x000fca0000011608 */
[----:B------:R-:W0:Y:S01]  /*1200*/  LDC R26, c[0x0][0x638] ;  /* 0x00018e00ff1a7b82 */ /* 0x000e220000000800 */
[-CC-:B----4-:R-:W-:Y:S02]  /*1210*/  SHF.R.U64 R36, R34, R31.reuse, R8.reuse ;  /* 0x0000001f22247219 */ /* 0x190fe40000001208 */
[-C--:B------:R-:W-:Y:S02]  /*1220*/  SHF.L.U32 R2, R2, R31.reuse, RZ ;  /* 0x0000001f02027219 */ /* 0x080fe400000006ff */
[----:B------:R-:W-:Y:S01]  /*1230*/  SHF.R.U32.HI R9, RZ, R31, R8 ;  /* 0x0000001fff097219 */ /* 0x000fe20000011608 */
[----:B------:R-:W-:Y:S01]  /*1240*/  IMAD.MOV.U32 R8, RZ, RZ, R36 ;  /* 0x000000ffff087224 */ /* 0x000fe200078e0024 */
[----:B------:R-:W-:Y:S01]  /*1250*/  LOP3.LUT R15, RZ, R2, RZ, 0x33, !PT ;  /* 0x00000002ff0f7212 */ /* 0x000fe200078e33ff */
[----:B------:R-:W4:Y:S01]  /*1260*/  LDC R29, c[0x0][0x610] ;  /* 0x00018400ff1d7b82 */ /* 0x000f220000000800 */
[----:B------:R-:W-:Y:S05]  /*1270*/  @!P0 BRA `(.L_x_15) ;  /* 0x0000000000288947 */ /* 0x000fea0003800000 */
[----:B------:R-:W2:Y:S02]  /*1280*/  LDC R13, c[0x0][0x64c] ;  /* 0x00019300ff0d7b82 */ /* 0x000ea40000000800 */
[----:B--2---:R-:W-:-:S05]  /*1290*/  IADD3 R13, P0, R36, R13, RZ ;  /* 0x0000000d240d7210 */ /* 0x004fca0007f1e0ff */
        /* <DEDUP_REMOVED lines=8> */
.L_x_15:
[----:B---3--:R-:W-:Y:S01]  /*1320*/  SHF.R.U64 R7, R8, R22, R9 ;  /* 0x0000001608077219 */ /* 0x008fe20000001209 */
[----:B-1----:R-:W-:Y:S01]  /*1330*/  VIADD R8, R27, 0xffffffff ;  /* 0xffffffff1b087836 */ /* 0x002fe20000000000 */
[----:B------:R-:W-:Y:S01]  /*1340*/  SHF.L.U32 R2, R28, R31, RZ ;  /* 0x0000001f1c027219 */ /* 0x000fe200000006ff */
[----:B------:R-:W-:Y:S01]  /*1350*/  @P1 IMAD R20, R21, R24, R6 ;  /* 0x0000001815141224 */ /* 0x000fe200078e0206 */
[----:B------:R-:W-:Y:S01]  /*1360*/  LOP3.LUT R15, R34, R15, RZ, 0xc0, !PT ;  /* 0x0000000f220f7212 */ /* 0x000fe200078ec0ff */
[----:B------:R-:W-:Y:S01]  /*1370*/  IMAD.MOV R9, RZ, RZ, -R7 ;  /* 0x000000ffff097224 */ /* 0x000fe200078e0a07 */
[----:B------:R-:W-:Y:S01]  /*1380*/  LOP3.LUT R8, R25, R8, RZ, 0xc0, !PT ;  /* 0x0000000819087212 */ /* 0x000fe200078ec0ff */
[----:B------:R-:W-:Y:S02]  /*1390*/  IMAD.MOV.U32 R6, RZ, RZ, 0x1 ;  /* 0x00000001ff067424 */ /* 0x000fe400078e00ff */
[----:B------:R-:W-:Y:S02]  /*13a0*/  IMAD R15, R2, R7, R15 ;  /* 0x00000007020f7224 */ /* 0x000fe400078e020f */
[----:B0-----:R-:W-:-:S02]  /*13b0*/  IMAD R2, R9, R26, R36 ;  /* 0x0000001a09027224 */ /* 0x001fc400078e0224 */
[----:B----4-:R-:W-:Y:S02]  /*13c0*/  IMAD R19, R15, R29, R20 ;  /* 0x0000001d0f137224 */ /* 0x010fe400078e0214 */
[--C-:B------:R-:W-:Y:S01]  /*13d0*/  IMAD R2, R2, R27, R8.reuse ;  /* 0x0000001b02027224 */ /* 0x100fe200078e0208 */
[----:B------:R-:W-:-:S04]  /*13e0*/  PRMT R8, R6, 0x7610, R8 ;  /* 0x0000761006087816 */ /* 0x000fc80000000008 */
[----:B------:R-:W-:Y:S02]  /*13f0*/  SEL R22, R2, R19, !P1 ;  /* 0x0000001302167207 */ /* 0x000fe40004800000 */
[----:B------:R-:W-:Y:S01]  /*1400*/  SEL R19, R19, R2, !P1 ;  /* 0x0000000213137207 */ /* 0x000fe20004800000 */
[----:B------:R-:W-:-:S07]  /*1410*/  IMAD.MOV.U32 R2, RZ, RZ, R30 ;  /* 0x000000ffff027224 */ /* 0x000fce00078e001e */
.L_x_13:
[----:B------:R-:W-:Y:S05]  /*1420*/  @!P3 BRA `(.L_x_16) ;  /* 0x00000000000cb947 */ /* 0x000fea0003800000 */
[----:B------:R-:W-:Y:S01]  /*1430*/  UCGABAR_WAIT ;  /* 0x0000000000007dc7 */ /* 0x000fe20008000000 */
[----:B------:R-:W-:Y:S01]  /*1440*/  CCTL.IVALL ;  /* 0x00000000ff00798f */ /* 0x000fe20002000000 */
[----:B------:R-:W-:Y:S05]  /*1450*/  BRA `(.L_x_17) ;  /* 0x0000000000047947 */ /* 0x000fea0003800000 */
.L_x_16:
[----:B------:R-:W-:Y:S06]  /*1460*/  BAR.SYNC.DEFER_BLOCKING 0x0 ;  /* 0x0000000000007b1d */ /* 0x000fec0000010000 */
.L_x_17:
[----:B------:R-:W-:Y:S05]  /*1470*/  @!P2 BRA `(.L_x_18) ;  /* 0x0000008c00fca947 */ /* 0x000fea0003800000 */
[----:B------:R-:W-:-:S13]  /*1480*/  ISETP.GT.U32.AND P0, PT, R35, 0x1, PT ;  /* 0x000000012300780c */ /* 0x000fda0003f04070 */
[----:B------:R-:W-:Y:S05]  /*1490*/  @P0 EXIT ;  /* 0x000000000000094d */ /* 0x000fea0003800000 */
.L_x_19:
[----:B------:R-:W-:-:S08]  /*14a0*/  NOP ;  /* 0x0000000000007918 */ /* 0x000fd00000000000 */
[----:B------:R-:W1:Y:S02]  /*14b0*/  USETMAXREG.TRY_ALLOC.CTAPOOL UP0, 0xe8 ;  /* 0x000000e8000079c8 */ /* 0x000e640008000600 */
[----:B-1----:R-:W-:-:S13]  /*14c0*/  PLOP3.LUT P0, PT, PT, PT, UP0, 0x80, 0x0 ;  /* 0x000000000000781c */ /* 0x002fda0003f0f008 */
[----:B------:R-:W-:Y:S05]  /*14d0*/  @!P0 BRA `(.L_x_19) ;  /* 0xfffffffc00f08947 */ /* 0x000fea000383ffff */
[----:B------:R-:W-:-:S13]  /*14e0*/  LOP3.LUT P0, RZ, R8, 0xff, RZ, 0xc0, !PT ;  /* 0x000000ff08ff7812 */ /* 0x000fda000780c0ff */
[----:B------:R-:W-:Y:S05]  /*14f0*/  @!P0 EXIT ;  /* 0x000000000000894d */ /* 0x000fea0003800000 */
[----:B------:R-:W1:Y:S01]  /*1500*/  S2UR UR4, SR_CgaCtaId ;  /* 0x00000000000479c3 */ /* 0x000e620000008800 */
[----:B--2---:R-:W-:Y:S01]  /*1510*/  VIADD R0, R0, 0xffffffff ;  /* 0xffffffff00007836 */ /* 0x004fe20000000000 */
[CC--:B------:R-:W-:Y:S01]  /*1520*/  LEA.HI R4, R14.reuse, R3.reuse, RZ, 0x2 ;  /* 0x000000030e047211 */ /* 0x0c0fe200078f10ff */
[----:B------:R-:W-:Y:S01]  /*1530*/  UMOV UR41, 0x400 ;  /* 0x0000040000297882 */ /* 0x000fe20000000000 */
[----:B------:R-:W-:Y:S01]  /*1540*/  LEA.HI R14, R14, R3, RZ, 0x5 ;  /* 0x000000030e0e7211 */ /* 0x000fe200078f28ff */
[----:B------:R-:W-:Y:S01]  /*1550*/  UISETP.LT.AND UP0, UPT, UR40, 0x1, UPT ;  /* 0x000000012800788c */ /* 0x000fe2000bf01270 */
[----:B------:R-:W-:Y:S01]  /*1560*/  R2UR UR42, R0 ;  /* 0x00000000002a72ca */ /* 0x000fe200000e0000 */
[----:B------:R-:W-:Y:S01]  /*1570*/  USHF.L.U32 UR44, UR40, 0x1, URZ ;  /* 0x00000001282c7899 */ /* 0x000fe2000800063f */
[--C-:B------:R-:W-:Y:S01]  /*1580*/  SHF.R.S32.HI R156, RZ, 0x2, R4.reuse ;  /* 0x00000002ff9c7819 */ /* 0x100fe20000011404 */
[----:B------:R-:W-:Y:S01]  /*1590*/  USEL UR43, UR40, 0x1, UP0 ;  /* 0x00000001282b7887 */ /* 0x000fe20008000000 */
[----:B------:R-:W-:-:S02]  /*15a0*/  SHF.R.S32.HI R5, RZ, 0x1f, R4 ;  /* 0x0000001fff057819 */ /* 0x000fc40000011404 */
[----:B------:R-:W-:Y:S01]  /*15b0*/  LOP3.LUT R158, R4, 0xfffffffc, RZ, 0xc0, !PT ;  /* 0xfffffffc049e7812 */ /* 0x000fe200078ec0ff */
[----:B------:R-:W-:Y:S01]  /*15c0*/  UIADD3 UR43, -UR43, UR40, URZ ;  /* 0x000000282b2b7290 */ /* 0x000fe2000fffe13f */
[----:B------:R-:W-:Y:S02]  /*15d0*/  LEA.HI R5, R5, R156, RZ, 0x3 ;  /* 0x0000009c05057211 */ /* 0x000fe400078f18ff */
[----:B------:R-:W-:Y:S01]  /*15e0*/  ISETP.NE.AND P0, PT, R0, RZ, PT ;  /* 0x000000ff0000720c */ /* 0x000fe20003f05270 */
[----:B------:R-:W-:Y:S01]  /*15f0*/  IMAD.IADD R158, R3, 0x1, -R158 ;  /* 0x00000001039e7824 */ /* 0x000fe200078e0a9e */
[----:B------:R-:W-:Y:S01]  /*1600*/  LOP3.LUT R5, R5, 0xfffffff8, RZ, 0xc0, !PT ;  /* 0xfffffff805057812 */ /* 0x000fe200078ec0ff */
[----:B------:R-:W-:Y:S01]  /*1610*/  USHF.L.U32 UR42, UR42, 0x3, URZ ;  /* 0x000000032a2a7899 */ /* 0x000fe2000800063f */
[----:B------:R-:W-:Y:S02]  /*1620*/  LOP3.LUT R174, R16, 0x1, RZ, 0xfc, !PT ;  /* 0x0000000110ae7812 */ /* 0x000fe400078efcff */
[----:B------:R-:W-:Y:S01]  /*1630*/  SEL R175, RZ, 0x1, P0 ;  /* 0x00000001ffaf7807 */ /* 0x000fe20000000000 */
[----:B------:R-:W-:Y:S01]  /*1640*/  IMAD.IADD R156, R156, 0x1, -R5 ;  /* 0x000000019c9c7824 */ /* 0x000fe200078e0a05 */
[----:B-1----:R-:W-:Y:S01]  /*1650*/  ULEA UR41, UR4, UR41, 0x18 ;  /* 0x0000002904297291 */ /* 0x002fe2000f8ec03f */
[----:B------:R-:W-:Y:S01]  /*1660*/  SHF.R.S32.HI R5, RZ, 0x5, R14 ;  /* 0x00000005ff057819 */ /* 0x000fe2000001140e */
[----:B------:R-:W-:Y:S01]  /*1670*/  IMAD.U32 R160, RZ, RZ, UR42 ;  /* 0x0000002affa07e24 */ /* 0x000fe2000f8e00ff */
[----:B------:R-:W-:Y:S01]  /*1680*/  ULDC UR4, c[0x0][0x284] ;  /* 0x0000a10000047ab9 */ /* 0x000fe20000000800 */
[----:B------:R-:W-:Y:S01]  /*1690*/  UIADD3 UR45, UR41, 0xc0, URZ ;  /* 0x000000c0292d7890 */ /* 0x000fe2000fffe03f */
[--C-:B------:R-:W-:Y:S01]  /*16a0*/  SHF.R.S32.HI R157, RZ, 0x1f, R156.reuse ;  /* 0x0000001fff9d7819 */ /* 0x100fe2000001149c */
[----:B------:R-:W-:Y:S01]  /*16b0*/  IMAD R163, R5, -0x10, -R156 ;  /* 0xfffffff005a37824 */ /* 0x000fe200078e0a9c */
[----:B------:R-:W-:-:S02]  /*16c0*/  LOP3.LUT R162, R160, 0x8, RZ, 0xc0, !PT ;  /* 0x00000008a0a27812 */ /* 0x000fc400078ec0ff */
[----:B------:R-:W-:Y:S01]  /*16d0*/  LOP3.LUT R160, R160, 0x8, RZ, 0xc, !PT ;  /* 0x00000008a0a07812 */ /* 0x000fe200078e0cff */
[----:B------:R-:W-:Y:S01]  /*16e0*/  IMAD.U32 R159, RZ, RZ, UR45 ;  /* 0x0000002dff9f7e24 */ /* 0x000fe2000f8e00ff */
[----:B------:R-:W-:Y:S01]  /*16f0*/  LOP3.LUT R162, R162, 0x18, RZ, 0x3c, !PT ;  /* 0x00000018a2a27812 */ /* 0x000fe200078e3cff */
[----:B------:R-:W-:-:S04]  /*1700*/  IMAD.WIDE R156, R5, 0x10, R156 ;  /* 0x00000010059c7825 */ /* 0x000fc800078e029c */
[----:B------:R-:W-:Y:S02]  /*1710*/  VIADD R161, R159, UR42 ;  /* 0x0000002a9fa17c36 */ /* 0x000fe40008000000 */
[----:B------:R-:W-:-:S07]  /*1720*/  VIADD R163, R163, UR4 ;  /* 0x00000004a3a37c36 */ /* 0x000fce0008000000 */
.L_x_295:
[----:B------:R-:W-:Y:S01]  /*1730*/  SHF.L.U32 R0, R175, 0x1f, RZ ;  /* 0x0000001faf007819 */ /* 0x000fe200000006ff */
[----:B------:R-:W-:Y:S02]  /*1740*/  ULDC UR4, c[0x0][0x28c] ;  /* 0x0000a30000047ab9 */ /* 0x000fe40000000800 */
[----:B------:R-:W-:Y:S01]  /*1750*/  ISETP.LT.AND P1, PT, RZ, UR4, PT ;  /* 0x00000004ff007c0c */ /* 0x000fe2000bf21270 */
[----:B------:R-:W1:Y:S02]  /*1760*/  SYNCS.PHASECHK.TRANS64.TRYWAIT P0, [R159+UR42], R0 ;  /* 0x000000009f0075a7 */ /* 0x000e64000800016a */
[----:B-1-34-:R-:W-:Y:S10]  /*1770*/  @!P0 BRA `(.L_x_20) ;  /* 0x000000a0004c8947 */ /* 0x01aff40003800000 */
.L_x_324:
[----:B------:R-:W-:Y:S05]  /*1780*/  @P1 BRA `(.L_x_21) ;  /* 0x0000000000401947 */ /* 0x000fea0003800000 */
[----:B-1----:R-:W-:Y:S01]  /*1790*/  MOV R0, 0x0 ;  /* 0x0000000000007802 */ /* 0x002fe20000000f00 */
[----:B------:R-:W-:Y:S01]  /*17a0*/  ULDC.64 UR4, c[0x4][0x68] ;  /* 0x01001a0000047ab9 */ /* 0x000fe20000000a00 */
[----:B------:R-:W-:Y:S01]  /*17b0*/  ULDC.64 UR6, c[0x4][0x8] ;  /* 0x0100020000067ab9 */ /* 0x000fe20000000a00 */
[----:B------:R-:W-:Y:S01]  /*17c0*/  IMAD.U32 R4, RZ, RZ, UR4 ;  /* 0x00000004ff047e24 */ /* 0x000fe2000f8e00ff */
[----:B------:R1:W2:Y:S01]  /*17d0*/  LDC.64 R14, c[0x4][R0] ;  /* 0x01000000000e7b82 */ /* 0x0002a20000000a00 */
[----:B------:R-:W-:Y:S01]  /*17e0*/  IMAD.U32 R5, RZ, RZ, UR5 ;  /* 0x00000005ff057e24 */ /* 0x000fe2000f8e00ff */
[----:B------:R-:W-:Y:S01]  /*17f0*/  ULDC.64 UR4, c[0x4][0x70] ;  /* 0x01001c0000047ab9 */ /* 0x000fe20000000a00 */
[----:B------:R-:W-:Y:S02]  /*1800*/  IMAD.U32 R10, RZ, RZ, UR6 ;  /* 0x00000006ff0a7e24 */ /* 0x000fe4000f8e00ff */
[----:B------:R-:W-:Y:S02]  /*1810*/  IMAD.U32 R6, RZ, RZ, UR4 ;  /* 0x00000004ff067e24 */ /* 0x000fe4000f8e00ff */
[----:B------:R-:W-:-:S02]  /*1820*/  IMAD.U32 R7, RZ, RZ, UR5 ;  /* 0x00000005ff077e24 */ /* 0x000fc4000f8e00ff */
[----:B------:R-:W-:Y:S02]  /*1830*/  IMAD.U32 R11, RZ, RZ, UR7 ;  /* 0x00000007ff0b7e24 */ /* 0x000fe4000f8e00ff */
[----:B------:R-:W-:Y:S02]  /*1840*/  IMAD.MOV.U32 R8, RZ, RZ, 0x1e1 ;  /* 0x000001e1ff087424 */ /* 0x000fe400078e00ff */
[----:B0-----:R-:W-:Y:S02]  /*1850*/  IMAD.MOV.U32 R12, RZ, RZ, 0x1 ;  /* 0x00000001ff0c7424 */ /* 0x001fe400078e00ff */
[----:B-1----:R-:W-:-:S07]  /*1860*/  IMAD.MOV.U32 R13, RZ, RZ, RZ ;  /* 0x000000ffff0d7224 */ /* 0x002fce00078e00ff */
[----:B------:R-:W-:-:S07]  /*1870*/  LEPC R20, `(.L_x_21) ;  /* 0x000000001014794e */ /* 0x000fce0000000000 */
[----:B--2--5:R-:W-:Y:S05]  /*1880*/  CALL.ABS.NOINC R14 ;  /* 0x000000000e007343 */ /* 0x024fea0003c00000 */
.L_x_21:
[----:B------:R-:W-:-:S13]  /*1890*/  ISETP.NE.AND P0, PT, R174, 0x3, PT ;  /* 0x00000003ae00780c */ /* 0x000fda0003f05270 */
[----:B------:R-:W-:Y:S05]  /*18a0*/  @!P0 BRA `(.L_x_22) ;  /* 0x0000000000048947 */ /* 0x000fea0003800000 */
[----:B------:R-:W-:Y:S01]  /*18b0*/  BPT.TRAP 0x1 ;  /* 0x000000040000795c */ /* 0x000fe20000300000 */
.L_x_22:
[----:B------:R-:W-:Y:S02]  /*18c0*/  IMAD.U32 R3, RZ, RZ, UR39 ;  /* 0x00000027ff037e24 */ /* 0x000fe4000f8e00ff */
[----:B-1----:R-:W-:-:S03]  /*18d0*/  IMAD.U32 R0, RZ, RZ, UR38 ;  /* 0x00000026ff007e24 */ /* 0x002fc6000f8e00ff */
[----:B------:R-:W-:Y:S02]  /*18e0*/  LEA R3, R3, UR41, 0x3 ;  /* 0x0000002903037c11 */ /* 0x000fe4000f8e18ff */
[----:B------:R-:W-:-:S04]  /*18f0*/  SHF.L.U32 R0, R0, 0x1f, RZ ;  /* 0x0000001f00007819 */ /* 0x000fc800000006ff */
[----:B------:R1:W2:Y:S01]  /*1900*/  SYNCS.PHASECHK.TRANS64.TRYWAIT P1, [R3+URZ], R0 ;  /* 0x00000000030075a7 */ /* 0x0002a2000802017f */
[----:B------:R-:W-:Y:S05]  /*1910*/  @!P0 BRA `(.L_x_23) ;  /* 0x0000000000048947 */ /* 0x000fea0003800000 */
[----:B------:R-:W-:Y:S01]  /*1920*/  BPT.TRAP 0x1 ;  /* 0x000000040000795c */ /* 0x000fe20000300000 */
.L_x_23:
[----:B------:R-:W-:-:S05]  /*1930*/  IMAD.U32 R4, RZ, RZ, UR43 ;  /* 0x0000002bff047e24 */ /* 0x000fca000f8e00ff */
[----:B------:R-:W-:Y:S01]  /*1940*/  ISETP.GE.AND P2, PT, R4, 0x1, PT ;  /* 0x000000010400780c */ /* 0x000fe20003f46270 */
[----:B--2---:R-:W-:-:S12]  /*1950*/  @P1 BRA `(.L_x_24) ;  /* 0x0000000000081947 */ /* 0x004fd80003800000 */
[----:B------:R-:W2:Y:S02]  /*1960*/  SYNCS.PHASECHK.TRANS64.TRYWAIT P1, [R3+URZ], R0 ;  /* 0x00000000030075a7 */ /* 0x000ea4000802017f */
[----:B--2---:R-:W-:Y:S05]  /*1970*/  @!P1 BRA `(.L_x_25) ;  /* 0x0000009c00e09947 */ /* 0x004fea0003800000 */
.L_x_24:
[----:B------:R-:W-:Y:S05]  /*1980*/  WARPSYNC.ALL ;  /* 0x0000000000007948 */ /* 0x000fea0003800000 */
[----:B------:R-:W-:Y:S01]  /*1990*/  UIADD3 UR4, UR41, 0x180, URZ ;  /* 0x0000018029047890 */ /* 0x000fe2000fffe03f */
[----:B------:R-:W-:Y:S01]  /*19a0*/  WARPGROUP.ARRIVE ;  /* 0x00000000000079c5 */ /* 0x000fe20000000000 */
[----:B------:R-:W-:Y:S02]  /*19b0*/  UIADD3 UR5, UR41, 0xb180, URZ ;  /* 0x0000b18029057890 */ /* 0x000fe4000fffe03f */
[----:B------:R-:W-:Y:S02]  /*19c0*/  USHF.R.U32.HI UR4, URZ, 0x4, UR4 ;  /* 0x000000043f047899 */ /* 0x000fe40008011604 */
[----:B------:R-:W-:-:S02]  /*19d0*/  USHF.R.U32.HI UR5, URZ, 0x4, UR5 ;  /* 0x000000043f057899 */ /* 0x000fc40008011605 */
[----:B------:R-:W-:Y:S02]  /*19e0*/  ULOP3.LUT UR4, UR4, 0x3fff, URZ, 0xc0, !UPT ;  /* 0x00003fff04047892 */ /* 0x000fe4000f8ec03f */
[----:B------:R-:W-:Y:S02]  /*19f0*/  ULOP3.LUT UR5, UR5, 0x3fff, URZ, 0xc0, !UPT ;  /* 0x00003fff05057892 */ /* 0x000fe4000f8ec03f */
[----:B------:R-:W-:Y:S02]  /*1a00*/  ULOP3.LUT UR10, UR4, 0x10000, URZ, 0xfc, !UPT ;  /* 0x00010000040a7892 */ /* 0x000fe4000f8efc3f */
[----:B------:R-:W-:Y:S02]  /*1a10*/  ULOP3.LUT UR9, UR5, 0x10000, URZ, 0xfc, !UPT ;  /* 0x0001000005097892 */ /* 0x000fe4000f8efc3f */
[----:B------:R-:W-:Y:S02]  /*1a20*/  ULEA UR4, UR39, UR10, 0x8 ;  /* 0x0000000a27047291 */ /* 0x000fe4000f8e403f */
[----:B------:R-:W-:Y:S01]  /*1a30*/  ULEA UR6, UR39, UR9, 0xa ;  /* 0x0000000927067291 */ /* 0x000fe2000f8e503f */
[----:B------:R-:W-:Y:S01]  /*1a40*/  UMOV UR5, 0x80000020 ;  /* 0x8000002000057882 */ /* 0x000fe20000000000 */
[----:B------:R-:W-:-:S07]  /*1a50*/  UMOV UR7, 0x80000020 ;  /* 0x8000002000077882 */ /* 0x000fce0000000000 */
[----:B------:R-:W-:Y:S01]  /*1a60*/  HGMMA.64x256x16.F32 R24, gdesc[UR4], RZ, !UPT, gsb0 ;  /* 0x03e00000041879f0 */ /* 0x000fe2000c0008ff */
[----:B------:R-:W-:Y:S02]  /*1a70*/  UIADD3 UR4, UR4, 0x2, URZ ;  /* 0x0000000204047890 */ /* 0x000fe4000fffe03f */
[----:B------:R-:W-:Y:S01]  /*1a80*/  UIADD3 UR6, UR6, 0x2, URZ ;  /* 0x0000000206067890 */ /* 0x000fe2000fffe03f */
[----:B------:R-:W-:Y:S01]  /*1a90*/  UMOV UR5, 0x80000020 ;  /* 0x8000002000057882 */ /* 0x000fe20000000000 */
[----:B------:R-:W-:Y:S01]  /*1aa0*/  UMOV UR7, 0x80000020 ;  /* 0x8000002000077882 */ /* 0x000fe20000000000 */
[----:B------:R-:W-:Y:S02]  /*1ab0*/  WARPGROUP.DEPBAR.LE gsb0, 0x0 ;  /* 0x00008000000079c5 */ /* 0x000fe40000010000 */
[----:B------:R-:W-:-:S15]  /*1ac0*/  WARPGROUP.ARRIVE ;  /* 0x00000000000079c5 */ /* 0x000fde0000000000 */
[----:B------:R-:W-:-:S05]  /*1ad0*/  NOP ;  /* 0x0000000000007918 */ /* 0x000fca0000000000 */
[----:B------:R-:W-:Y:S03]  /*1ae0*/  HGMMA.64x256x16.F32 R24, gdesc[UR4], R24, gsb0 ;  /* 0x03e00000041879f0 */ /* 0x000fe60008000818 */
[----:B------:R-:W-:Y:S02]  /*1af0*/  WARPGROUP.DEPBAR.LE gsb0, 0x0 ;  /* 0x00008000000079c5 */ /* 0x000fe40000010000 */
[----:B------:R-:W-:Y:S05]  /*1b00*/  @!P2 BRA `(.L_x_26) ;  /* 0x0000000000d8a947 */ /* 0x000fea0003800000 */
[----:B------:R-:W-:Y:S01]  /*1b10*/  UIADD3 UR4, UR39, 0x1, URZ ;  /* 0x0000000127047890 */ /* 0x000fe2000fffe03f */
[----:B-12---:R-:W-:Y:S02]  /*1b20*/  IMAD.U32 R0, RZ, RZ, UR43 ;  /* 0x0000002bff007e24 */ /* 0x006fe4000f8e00ff */
[----:B------:R-:W-:Y:S01]  /*1b30*/  IMAD.U32 R3, RZ, RZ, UR39 ;  /* 0x00000027ff037e24 */ /* 0x000fe2000f8e00ff */
[----:B------:R-:W-:-:S04]  /*1b40*/  UISETP.NE.AND UP0, UPT, UR4, 0xb, UPT ;  /* 0x0000000b0400788c */ /* 0x000fc8000bf05270 */
[----:B------:R-:W-:Y:S02]  /*1b50*/  USEL UR5, URZ, 0x1, UP0 ;  /* 0x000000013f057887 */ /* 0x000fe40008000000 */
[----:B------:R-:W-:Y:S02]  /*1b60*/  USEL UR8, UR4, URZ, UP0 ;  /* 0x0000003f04087287 */ /* 0x000fe40008000000 */
[----:B------:R-:W-:-:S06]  /*1b70*/  ULOP3.LUT UR5, UR38, UR5, URZ, 0x3c, !UPT ;  /* 0x0000000526057292 */ /* 0x000fcc000f8e3c3f */
[----:B------:R-:W-:-:S07]  /*1b80*/  IMAD.U32 R6, RZ, RZ, UR5 ;  /* 0x00000005ff067e24 */ /* 0x000fce000f8e00ff */
.L_x_33:
[----:B------:R-:W-:Y:S05]  /*1b90*/  @!P0 BRA `(.L_x_27) ;  /* 0x0000000000048947 */ /* 0x000fea0003800000 */
[----:B------:R-:W-:Y:S01]  /*1ba0*/  BPT.TRAP 0x1 ;  /* 0x000000040000795c */ /* 0x000fe20000300000 */
.L_x_27:
[----:B------:R-:W-:Y:S01]  /*1bb0*/  ULEA UR4, UR8, UR41, 0x3 ;  /* 0x0000002908047291 */ /* 0x000fe2000f8e183f */
[----:B------:R-:W-:-:S08]  /*1bc0*/  SHF.L.U32 R4, R6, 0x1f, RZ ;  /* 0x0000001f06047819 */ /* 0x000fd000000006ff */
[----:B------:R1:W2:Y:S01]  /*1bd0*/  SYNCS.PHASECHK.TRANS64.TRYWAIT P1, [UR4], R4 ;  /* 0x00000004ff0075a7 */ /* 0x0002a20008020144 */
[----:B------:R-:W-:Y:S05]  /*1be0*/  @!P0 BRA `(.L_x_28) ;  /* 0x0000000000048947 */ /* 0x000fea0003800000 */
[----:B------:R-:W-:Y:S01]  /*1bf0*/  BPT.TRAP 0x1 ;  /* 0x000000040000795c */ /* 0x000fe20000300000 */
.L_x_28:
[----:B--2---:R-:W-:Y:S05]  /*1c00*/  @P1 BRA `(.L_x_29) ;  /* 0x0000000000081947 */ /* 0x004fea0003800000 */
[----:B------:R-:W2:Y:S02]  /*1c10*/  SYNCS.PHASECHK.TRANS64.TRYWAIT P1, [UR4], R4 ;  /* 0x00000004ff0075a7 */ /* 0x000ea40008020144 */
[----:B--2---:R-:W-:Y:S05]  /*1c20*/  @!P1 BRA `(.L_x_30) ;  /* 0x0000009c00489947 */ /* 0x004fea0003800000 */
.L_x_29:
[----:B------:R-:W-:Y:S01]  /*1c30*/  ULEA UR4, UR8, UR10, 0x8 ;  /* 0x0000000a08047291 */ /* 0x000fe2000f8e403f */
[----:B------:R-:W-:Y:S01]  /*1c40*/  WARPGROUP.ARRIVE ;  /* 0x00000000000079c5 */ /* 0x000fe20000000000 */
[----:B------:R-:W-:Y:S01]  /*1c50*/  ULEA UR6, UR8, UR9, 0xa ;  /* 0x0000000908067291 */ /* 0x000fe2000f8e503f */
[----:B------:R-:W-:Y:S01]  /*1c60*/  UMOV UR5, 0x80000020 ;  /* 0x8000002000057882 */ /* 0x000fe20000000000 */
[----:B------:R-:W-:-:S07]  /*1c70*/  UMOV UR7, 0x80000020 ;  /* 0x8000002000077882 */ /* 0x000fce0000000000 */
[----:B------:R-:W-:Y:S01]  /*1c80*/  HGMMA.64x256x16.F32 R24, gdesc[UR4], R24, gsb0 ;  /* 0x03e00000041879f0 */ /* 0x000fe20008000818 */
        /* <DEDUP_REMOVED lines=10> */
[----:B------:R-:W-:Y:S01]  /*1d30*/  BPT.TRAP 0x1 ;  /* 0x000000040000795c */ /* 0x000fe20000300000 */
.L_x_31:
[----:B------:R-:W-:-:S13]  /*1d40*/  ISETP.NE.AND P1, PT, R155, RZ, PT ;  /* 0x000000ff9b00720c */ /* 0x000fda0003f25270 */
[----:B-12---:R-:W-:-:S05]  /*1d50*/  @P1 LEA R4, R3, UR41, 0x3 ;  /* 0x0000002903041c11 */ /* 0x006fca000f8e18ff */
[----:B------:R-:W-:-:S05]  /*1d60*/  @P1 VIADD R5, R4, 0x58 ;  /* 0x0000005804051836 */ /* 0x000fca0000000000 */
[----:B------:R-:W-:-:S04]  /*1d70*/  @P1 PRMT R5, R152, 0x654, R5 ;  /* 0x0000065498051816 */ /* 0x000fc80000000005 */
[----:B------:R1:W-:Y:S01]  /*1d80*/  @P1 SYNCS.ARRIVE.TRANS64.RED.A1T0 RZ, [R5+URZ], RZ ;  /* 0x000000ff05ff19a7 */ /* 0x0003e2000810043f */
[----:B------:R-:W-:-:S13]  /*1d90*/  ISETP.GT.U32.AND P1, PT, R16, 0x1, PT ;  /* 0x000000011000780c */ /* 0x000fda0003f24070 */
[----:B-1----:R-:W-:Y:S05]  /*1da0*/  @P1 BRA `(.L_x_32) ;  /* 0x0000000000041947 */ /* 0x002fea0003800000 */
[----:B------:R-:W-:Y:S01]  /*1db0*/  BPT.TRAP 0x1 ;  /* 0x000000040000795c */ /* 0x000fe20000300000 */
.L_x_32:
[----:B------:R-:W-:Y:S01]  /*1dc0*/  UIADD3 UR8, UR8, 0x1, URZ ;  /* 0x0000000108087890 */ /* 0x000fe2000fffe03f */
[C---:B------:R-:W-:Y:S01]  /*1dd0*/  ISETP.GT.AND P2, PT, R0.reuse, 0x1, PT ;  /* 0x000000010000780c */ /* 0x040fe20003f44270 */
[----:B------:R-:W-:Y:S02]  /*1de0*/  VIADD R3, R3, 0x1 ;  /* 0x0000000103037836 */ /* 0x000fe40000000000 */
[----:B------:R-:W-:Y:S01]  /*1df0*/  UISETP.NE.AND UP0, UPT, UR8, 0xb, UPT ;  /* 0x0000000b0800788c */ /* 0x000fe2000bf05270 */
[----:B------:R-:W-:Y:S02]  /*1e00*/  VIADD R0, R0, 0xffffffff ;  /* 0xffffffff00007836 */ /* 0x000fe40000000000 */
[C---:B------:R-:W-:Y:S01]  /*1e10*/  ISETP.NE.AND P1, PT, R3.reuse, 0xb, PT ;  /* 0x0000000b0300780c */ /* 0x040fe20003f25270 */
[----:B------:R-:W-:Y:S02]  /*1e20*/  USEL UR4, URZ, 0x1, UP0 ;  /* 0x000000013f047887 */ /* 0x000fe40008000000 */
[----:B------:R-:W-:Y:S01]  /*1e30*/  USEL UR8, UR8, URZ, UP0 ;  /* 0x0000003f08087287 */ /* 0x000fe20008000000 */
[----:B------:R-:W-:-:S03]  /*1e40*/  SEL R3, R3, RZ, P1 ;  /* 0x000000ff03037207 */ /* 0x000fc60000800000 */
[----:B------:R-:W-:Y:S01]  /*1e50*/  LOP3.LUT R6, R6, UR4, RZ, 0x3c, !PT ;  /* 0x0000000406067c12 */ /* 0x000fe2000f8e3cff */
[----:B------:R-:W-:Y:S07]  /*1e60*/  @P2 BRA `(.L_x_33) ;  /* 0xfffffffc00482947 */ /* 0x000fee000383ffff */
.L_x_26:
[----:B-12---:R-:W1:Y:S01]  /*1e70*/  LDC R0, c[0x0][0x28c] ;  /* 0x0000a300ff007b82 */ /* 0x006e620000000800 */
[----:B------:R2:W-:Y:S01]  /*1e80*/  SYNCS.ARRIVE.TRANS64.A1T0 RZ, [R160+UR45], RZ ;  /* 0x000000ffa0ff79a7 */ /* 0x0005e2000810002d */
[----:B-1----:R-:W-:-:S13]  /*1e90*/  ISETP.GE.AND P1, PT, R0, 0x1, PT ;  /* 0x000000010000780c */ /* 0x002fda0003f26270 */
[----:B--2---:R-:W-:Y:S05]  /*1ea0*/  @!P1 BRA `(.L_x_34) ;  /* 0x0000000000449947 */ /* 0x004fea0003800000 */
[----:B------:R-:W-:Y:S05]  /*1eb0*/  @!P0 BRA `(.L_x_35) ;  /* 0x0000000000048947 */ /* 0x000fea0003800000 */
[----:B------:R-:W-:Y:S01]  /*1ec0*/  BPT.TRAP 0x1 ;  /* 0x000000040000795c */ /* 0x000fe20000300000 */
.L_x_35:
[----:B------:R-:W-:-:S13]  /*1ed0*/  ISETP.NE.AND P0, PT, R155, RZ, PT ;  /* 0x000000ff9b00720c */ /* 0x000fda0003f05270 */
[----:B------:R-:W-:-:S05]  /*1ee0*/  VOTEU.ANY UP0, P0 ;  /* 0x00000000003f7886 */ /* 0x000fca0000000100 */
[----:B------:R-:W-:-:S06]  /*1ef0*/  @UP0 UIADD3 UR4, UR43, UR39, URZ ;  /* 0x000000272b040290 */ /* 0x000fcc000fffe03f */
[----:B------:R-:W-:Y:S02]  /*1f00*/  IMAD.U32 R4, RZ, RZ, UR4 ;  /* 0x00000004ff047e24 */ /* 0x000fe4000f8e00ff */
[----:B------:R-:W-:Y:S02]  /*1f10*/  IMAD.U32 R3, RZ, RZ, UR4 ;  /* 0x00000004ff037e24 */ /* 0x000fe4000f8e00ff */
[----:B------:R-:W-:-:S05]  /*1f20*/  @P0 IMAD.WIDE.U32 R4, R4, -0x45d1745d, RZ ;  /* 0xba2e8ba304040825 */ /* 0x000fca00078e00ff */
[----:B------:R-:W-:-:S05]  /*1f30*/  @P0 SHF.R.U32.HI R0, RZ, 0x3, R5 ;  /* 0x00000003ff000819 */ /* 0x000fca0000011605 */
[----:B------:R-:W-:-:S05]  /*1f40*/  @P0 IMAD R0, R0, -0xb, R3 ;  /* 0xfffffff500000824 */ /* 0x000fca00078e0203 */
[----:B------:R-:W-:-:S05]  /*1f50*/  @P0 LEA R0, R0, UR41, 0x3 ;  /* 0x0000002900000c11 */ /* 0x000fca000f8e18ff */
[----:B------:R-:W-:-:S05]  /*1f60*/  @P0 VIADD R3, R0, 0x58 ;  /* 0x0000005800030836 */ /* 0x000fca0000000000 */
[----:B------:R-:W-:-:S04]  /*1f70*/  @P0 PRMT R3, R152, 0x654, R3 ;  /* 0x0000065498030816 */ /* 0x000fc80000000003 */
[----:B------:R1:W-:Y:S01]  /*1f80*/  @P0 SYNCS.ARRIVE.TRANS64.RED.A1T0 RZ, [R3+URZ], RZ ;  /* 0x000000ff03ff09a7 */ /* 0x0003e2000810043f */
[----:B------:R-:W-:-:S13]  /*1f90*/  ISETP.GT.U32.AND P0, PT, R16, 0x1, PT ;  /* 0x000000011000780c */ /* 0x000fda0003f04070 */
[----:B-1----:R-:W-:Y:S05]  /*1fa0*/  @P0 BRA `(.L_x_34) ;  /* 0x0000000000040947 */ /* 0x002fea0003800000 */
[----:B------:R-:W-:Y:S01]  /*1fb0*/  BPT.TRAP 0x1 ;  /* 0x000000040000795c */ /* 0x000fe20000300000 */
.L_x_34:
[----:B------:R-:W-:Y:S01]  /*1fc0*/  SHF.L.U32 R0, R175, 0x1f, RZ ;  /* 0x0000001faf007819 */ /* 0x000fe200000006ff */
[----:B------:R-:W-:Y:S01]  /*1fd0*/  UIADD3 UR39, UR44, UR39, URZ ;  /* 0x000000272c277290 */ /* 0x000fe2000fffe03f */
[----:B------:R-:W1:Y:S01]  /*1fe0*/  LDC R15, c[0x0][0x288] ;  /* 0x0000a200ff0f7b82 */ /* 0x000e620000000800 */
[----:B------:R-:W-:Y:S01]  /*1ff0*/  UISETP.GE.U32.AND UP1, UPT, UR44, 0xb, UPT ;  /* 0x0000000b2c00788c */ /* 0x000fe2000bf26070 */
[----:B------:R-:W-:Y:S01]  /*2000*/  IMAD.SHL.U32 R8, R158, 0x2, RZ ;  /* 0x000000029e087824 */ /* 0x000fe200078e00ff */
[----:B------:R-:W-:Y:S02]  /*2010*/  UISETP.GT.U32.AND UP0, UPT, UR39, 0xa, UPT ;  /* 0x0000000a2700788c */ /* 0x000fe4000bf04070 */
[----:B------:R-:W-:Y:S02]  /*2020*/  UIMAD.WIDE.U32 UR4, UR39, -0x45d1745d, URZ ;  /* 0xba2e8ba3270478a5 */ /* 0x000fe4000f8e003f */
[----:B------:R-:W-:Y:S01]  /*2030*/  UISETP.LT.U32.AND UP0, UPT, UR44, 0xb, UP0 ;  /* 0x0000000b2c00788c */ /* 0x000fe20008701070 */
[----:B------:R-:W2:Y:S01]  /*2040*/  SYNCS.PHASECHK.TRANS64.TRYWAIT P0, [R159+UR42+0x10], R0 ;  /* 0x000010009f0075a7 */ /* 0x000ea2000800016a */
[----:B------:R-:W-:Y:S01]  /*2050*/  USHF.R.U32.HI UR4, URZ, 0x3, UR5 ;  /* 0x000000033f047899 */ /* 0x000fe20008011605 */
[----:B------:R-:W-:Y:S01]  /*2060*/  SHF.R.S32.HI R9, RZ, 0x1f, R8 ;  /* 0x0000001fff097819 */ /* 0x000fe20000011408 */
[----:B------:R-:W-:-:S02]  /*2070*/  USEL UR6, URZ, 0x1, !UP0 ;  /* 0x000000013f067887 */ /* 0x000fc4000c000000 */
[----:B------:R-:W-:Y:S02]  /*2080*/  UIMAD UR39, UR4, -0xb, UR39 ;  /* 0xfffffff5042778a4 */ /* 0x000fe4000f8e0227 */
[----:B------:R-:W-:-:S04]  /*2090*/  ULOP3.LUT UR38, UR38, UR6, URZ, 0x3c, !UPT ;  /* 0x0000000626267292 */ /* 0x000fc8000f8e3c3f */
[----:B------:R-:W-:Y:S01]  /*20a0*/  @UP1 ULOP3.LUT UR38, UR38, 0x1, UR4, 0x78, !UPT ;  /* 0x0000000126261892 */ /* 0x000fe2000f8e7804 */
[----:B-12---:R-:W-:Y:S11]  /*20b0*/  @!P0 BRA `(.L_x_36) ;  /* 0x00000098003c8947 */ /* 0x006ff60003800000 */
.L_x_325:
[----:B------:R-:W-:Y:S01]  /*20c0*/  IMAD.SHL.U32 R14, R19, 0x40, RZ ;  /* 0x00000040130e7824 */ /* 0x000fe200078e00ff */
[----:B------:R-:W-:Y:S01]  /*20d0*/  ULDC UR6, c[0x0][0x284] ;  /* 0x0000a10000067ab9 */ /* 0x000fe20000000800 */
[----:B0-----:R-:W-:Y:S01]  /*20e0*/  IMAD.SHL.U32 R12, R22, 0x100, RZ ;  /* 0x00000100160c7824 */ /* 0x001fe200078e00ff */
[----:B------:R-:W-:Y:S01]  /*20f0*/  SHF.R.S32.HI R165, RZ, 0x1f, R2 ;  /* 0x0000001fffa57819 */ /* 0x000fe20000011402 */
[----:B------:R-:W-:Y:S01]  /*2100*/  ULDC.64 UR4, c[0x0][0x5d0] ;  /* 0x0001740000047ab9 */ /* 0x000fe20000000a00 */
[----:B------:R-:W-:Y:S01]  /*2110*/  ISETP.GE.AND P0, PT, R14, UR6, PT ;  /* 0x000000060e007c0c */ /* 0x000fe2000bf06270 */
[----:B------:R-:W-:Y:S01]  /*2120*/  IMAD.WIDE.U32 R4, R2, UR4, R8 ;  /* 0x0000000402047c25 */ /* 0x000fe2000f8e0008 */
[----:B------:R-:W-:Y:S02]  /*2130*/  SHF.R.S32.HI R13, RZ, 0x1f, R12 ;  /* 0x0000001fff0d7819 */ /* 0x000fe4000001140c */
[C---:B------:R-:W-:Y:S01]  /*2140*/  ISETP.GE.OR P0, PT, R12.reuse, R15, P0 ;  /* 0x0000000f0c00720c */ /* 0x040fe20000706670 */
[----:B------:R-:W-:Y:S01]  /*2150*/  IMAD R3, R165, UR4, RZ ;  /* 0x00000004a5037c24 */ /* 0x000fe2000f8e02ff */
[----:B------:R-:W-:-:S03]  /*2160*/  IADD3 R6, P1, R12, R4, RZ ;  /* 0x000000040c067210 */ /* 0x000fc60007f3e0ff */
[----:B------:R-:W-:-:S05]  /*2170*/  IMAD R3, R2, UR5, R3 ;  /* 0x0000000502037c24 */ /* 0x000fca000f8e0203 */
[----:B------:R-:W-:-:S03]  /*2180*/  IADD3.X R7, R13, R5, R3, P1, !PT ;  /* 0x000000050d077210 */ /* 0x000fc60000ffe403 */
[----:B------:R-:W-:Y:S05]  /*2190*/  @P0 BRA `(.L_x_37) ;  /* 0x0000007c00040947 */ /* 0x000fea0003800000 */
[----:B------:R-:W0:Y:S01]  /*21a0*/  LDC.64 R10, c[0x0][0x5c8] ;  /* 0x00017200ff0a7b82 */ /* 0x000e220000000a00 */
[----:B-----5:R-:W-:Y:S01]  /*21b0*/  FSETP.NEU.AND P1, PT, R154, RZ, PT ;  /* 0x000000ff9a00720b */ /* 0x020fe20003f2d000 */
[----:B------:R-:W-:Y:S01]  /*21c0*/  IMAD R3, R158, -0x2, R15 ;  /* 0xfffffffe9e037824 */ /* 0x000fe200078e020f */
[----:B------:R-:W-:Y:S01]  /*21d0*/  BSSY B0, `(.L_x_37) ;  /* 0x00007bd000007945 */ /* 0x000fe20003800000 */
[----:B------:R-:W-:-:S04]  /*21e0*/  IMAD.WIDE R166, R19, 0x40, R156 ;  /* 0x0000004013a67825 */ /* 0x000fc800078e029c */
[----:B-1----:R-:W-:Y:S02]  /*21f0*/  IMAD.IADD R0, R3, 0x1, -R12 ;  /* 0x0000000103007824 */ /* 0x002fe400078e0a0c */
[----:B------:R-:W-:-:S03]  /*2200*/  IMAD.IADD R3, R163, 0x1, -R14 ;  /* 0x00000001a3037824 */ /* 0x000fc600078e0a0e */
[----:B------:R-:W-:-:S04]  /*2210*/  ISETP.GT.AND P0, PT, R0, RZ, PT ;  /* 0x000000ff0000720c */ /* 0x000fc80003f04270 */
[----:B------:R-:W-:Y:S01]  /*2220*/  ISETP.GT.AND P3, PT, R3, RZ, P0 ;  /* 0x000000ff0300720c */ /* 0x000fe20000764270 */
[-C--:B0-----:R-:W-:Y:S02]  /*2230*/  IMAD R4, R167, R10.reuse, RZ ;  /* 0x0000000aa7047224 */ /* 0x081fe400078e02ff */
[----:B------:R-:W-:-:S04]  /*2240*/  IMAD.WIDE.U32 R6, R166, R10, R6 ;  /* 0x0000000aa6067225 */ /* 0x000fc800078e0006 */
[----:B------:R-:W-:-:S04]  /*2250*/  IMAD R5, R166, R11, R4 ;  /* 0x0000000ba6057224 */ /* 0x000fc800078e0204 */
[----:B------:R-:W-:Y:S01]  /*2260*/  IMAD.IADD R181, R7, 0x1, R5 ;  /* 0x0000000107b57824 */ /* 0x000fe200078e0205 */
[----:B------:R-:W-:Y:S06]  /*2270*/  @!P1 BRA `(.L_x_38) ;  /* 0x0000005400a09947 */ /* 0x000fec0003800000 */
[----:B------:R-:W0:Y:S01]  /*2280*/  LDC.64 R20, c[0x0][0x5b8] ;  /* 0x00016e00ff147b82 */ /* 0x000e220000000a00 */
[----:B------:R-:W-:-:S07]  /*2290*/  ULDC.64 UR4, c[0x0][0x5c0] ;  /* 0x0001700000047ab9 */ /* 0x000fce0000000a00 */
[----:B------:R-:W1:Y:S08]  /*22a0*/  LDC.64 R168, c[0x0][0x5b0] ;  /* 0x00016c00ffa87b82 */ /* 0x000e700000000a00 */
[----:B------:R-:W2:Y:S01]  /*22b0*/  LDC.64 R14, c[0x0][0x5a8] ;  /* 0x00016a00ff0e7b82 */ /* 0x000ea20000000a00 */
[-C--:B0-----:R-:W-:Y:S02]  /*22c0*/  IMAD R7, R165, R20.reuse, RZ ;  /* 0x00000014a5077224 */ /* 0x081fe400078e02ff */
[----:B------:R-:W-:-:S04]  /*22d0*/  IMAD.WIDE.U32 R4, R2, R20, R8 ;  /* 0x0000001402047225 */ /* 0x000fc800078e0008 */
[----:B------:R-:W-:Y:S01]  /*22e0*/  IMAD R177, R2, R21, R7 ;  /* 0x0000001502b17224 */ /* 0x000fe200078e0207 */
[----:B------:R-:W-:Y:S01]  /*22f0*/  IADD3 R164, P1, R12, R4, RZ ;  /* 0x000000040ca47210 */ /* 0x000fe20007f3e0ff */
[----:B-1----:R-:W-:-:S03]  /*2300*/  IMAD R4, R167, R168, RZ ;  /* 0x000000a8a7047224 */ /* 0x002fc600078e02ff */
[----:B------:R-:W-:Y:S01]  /*2310*/  IADD3.X R165, R13, R5, R177, P1, !PT ;  /* 0x000000050da57210 */ /* 0x000fe20000ffe4b1 */
[C---:B------:R-:W-:Y:S02]  /*2320*/  IMAD R179, R166.reuse, R169, R4 ;  /* 0x000000a9a6b37224 */ /* 0x040fe400078e0204 */
[----:B------:R-:W-:-:S04]  /*2330*/  IMAD.WIDE.U32 R4, R166, R168, R164 ;  /* 0x000000a8a6047225 */ /* 0x000fc800078e00a4 */
[----:B------:R-:W-:Y:S01]  /*2340*/  IMAD.IADD R5, R5, 0x1, R179 ;  /* 0x0000000105057824 */ /* 0x000fe200078e02b3 */
[----:B--2---:R-:W-:-:S04]  /*2350*/  LEA R170, P1, R4, R14, 0x1 ;  /* 0x0000000e04aa7211 */ /* 0x004fc800078208ff */
[----:B------:R-:W-:-:S05]  /*2360*/  LEA.HI.X R171, R4, R15, R5, 0x1, P1 ;  /* 0x0000000f04ab7211 */ /* 0x000fca00008f0c05 */
[----:B------:R0:W2:Y:S01]  /*2370*/  @P3 LDG.E.LTC128B.U16 R19, desc[UR36][R170.64] ;  /* 0x00000024aa133981 */ /* 0x0000a2000c1e1520 */
[----:B------:R-:W-:Y:S01]  /*2380*/  IMAD.WIDE.U32 R4, R166, R168, R12 ;  /* 0x000000a8a6047225 */ /* 0x000fe200078e000c */
[----:B------:R-:W-:Y:S02]  /*2390*/  BSSY B1, `(.L_x_39) ;  /* 0x0000014000017945 */ /* 0x000fe40003800000 */
[----:B------:R-:W-:-:S04]  /*23a0*/  IADD3 R172, P1, R8, R4, RZ ;  /* 0x0000000408ac7210 */ /* 0x000fc80007f3e0ff */
[----:B------:R-:W-:Y:S01]  /*23b0*/  IADD3.X R173, R9, R179, R5, P1, !PT ;  /* 0x000000b309ad7210 */ /* 0x000fe20000ffe405 */
[----:B0-----:R-:W-:Y:S01]  /*23c0*/  IMAD.SHL.U32 R170, R168, 0x8, RZ ;  /* 0x00000008a8aa7824 */ /* 0x001fe200078e00ff */
[----:B------:R-:W-:Y:S02]  /*23d0*/  LEA R4, P1, R6, UR4, 0x1 ;  /* 0x0000000406047c11 */ /* 0x000fe4000f8208ff */
[----:B------:R-:W-:Y:S01]  /*23e0*/  SHF.L.U64.HI R171, R168, 0x3, R169 ;  /* 0x00000003a8ab7819 */ /* 0x000fe200000102a9 */
[----:B------:R-:W-:Y:S01]  /*23f0*/  IMAD.WIDE.U32 R172, R2, R20, R172 ;  /* 0x0000001402ac7225 */ /* 0x000fe200078e00ac */
[----:B------:R-:W-:Y:S02]  /*2400*/  LEA.HI.X R5, R6, UR5, R181, 0x1, P1 ;  /* 0x0000000506057c11 */ /* 0x000fe400088f0cb5 */
[----:B------:R-:W-:Y:S02]  /*2410*/  ISETP.GT.AND P1, PT, R0, 0x1, PT ;  /* 0x000000010000780c */ /* 0x000fe40003f24270 */
[----:B------:R-:W-:-:S02]  /*2420*/  LEA R6, P4, R172, R14, 0x1 ;  /* 0x0000000eac067211 */ /* 0x000fc400078808ff */
[----:B------:R-:W-:Y:S01]  /*2430*/  ISETP.GT.AND P2, PT, R3, RZ, P1 ;  /* 0x000000ff0300720c */ /* 0x000fe20000f44270 */
[----:B--2---:R-:W-:-:S05]  /*2440*/  HADD2.F32 R7, -RZ, R19.H0_H0 ;  /* 0x20000013ff077230 */ /* 0x004fca0000004100 */
[----:B------:R-:W-:-:S04]  /*2450*/  FMUL R7, R7, R154 ;  /* 0x0000009a07077220 */ /* 0x000fc80000400000 */
[----:B------:R-:W-:-:S05]  /*2460*/  FFMA R7, R24, R153, R7 ;  /* 0x0000009918077223 */ /* 0x000fca0000000007 */
[----:B------:R-:W-:Y:S01]  /*2470*/  F2FP.F16.F32.PACK_AB R21, RZ, R7 ;  /* 0x00000007ff15723e */ /* 0x000fe200000000ff */
[----:B------:R-:W-:-:S04]  /*2480*/  IMAD.IADD R7, R177, 0x1, R173 ;  /* 0x00000001b1077824 */ /* 0x000fc800078e02ad */
[----:B------:R0:W-:Y:S01]  /*2490*/  @P3 STG.E.U16 desc[UR36][R4.64], R21 ;  /* 0x0000001504003986 */ /* 0x0001e2000c101524 */
[----:B------:R-:W-:Y:S01]  /*24a0*/  LEA.HI.X R7, R172, R15, R7, 0x1, P4 ;  /* 0x0000000fac077211 */ /* 0x000fe200020f0c07 */
[----:B------:R-:W-:Y:S06]  /*24b0*/  @!P2 BRA `(.L_x_40) ;  /* 0x000000000004a947 */ /* 0x000fec0003800000 */
[----:B------:R1:W5:Y:S02]  /*24c0*/  LDG.E.LTC128B.U16 R19, desc[UR36][R6.64+0x2] ;  /* 0x0000022406137981 */ /* 0x000364000c1e1520 */
.L_x_40:
[----:B------:R-:W-:Y:S05]  /*24d0*/  BSYNC B1 ;  /* 0x0000000000017941 */ /* 0x000fea0003800000 */
.L_x_39:
[----:B0----5:R-:W-:Y:S01]  /*24e0*/  HADD2.F32 R21, -RZ, R19.H0_H0 ;  /* 0x20000013ff157230 */ /* 0x021fe20000004100 */
[----:B------:R-:W-:Y:S01]  /*24f0*/  ISETP.GT.AND P0, PT, R3, 0x8, P0 ;  /* 0x000000080300780c */ /* 0x000fe20000704270 */
[----:B------:R-:W-:-:S04]  /*2500*/  IMAD.WIDE.U32 R170, R166, R168, R170 ;  /* 0x000000a8a6aa7225 */ /* 0x000fc800078e00aa */
[----:B------:R-:W-:Y:S01]  /*2510*/  FMUL R22, R21, R154 ;  /* 0x0000009a15167220 */ /* 0x000fe20000400000 */
[----:B------:R-:W-:Y:S01]  /*2520*/  IMAD.IADD R179, R179, 0x1, R171 ;  /* 0x00000001b3b37824 */ /* 0x000fe200078e02ab */
[----:B------:R-:W-:Y:S02]  /*2530*/  IADD3 R21, P3, R164, R170, RZ ;  /* 0x000000aaa4157210 */ /* 0x000fe40007f7e0ff */
[----:B------:R-:W-:-:S03]  /*2540*/  FFMA R22, R25, R153, R22 ;  /* 0x0000009919167223 */ /* 0x000fc60000000016 */
[----:B------:R-:W-:Y:S01]  /*2550*/  IMAD.X R164, R179, 0x1, R165, P3 ;  /* 0x00000001b3a47824 */ /* 0x000fe200018e06a5 */
[C---:B------:R-:W-:Y:S02]  /*2560*/  LEA R24, P3, R21.reuse, R14, 0x1 ;  /* 0x0000000e15187211 */ /* 0x040fe400078608ff */
[----:B------:R-:W-:Y:S02]  /*2570*/  F2FP.F16.F32.PACK_AB R22, RZ, R22 ;  /* 0x00000016ff16723e */ /* 0x000fe400000000ff */
[----:B------:R-:W-:Y:S02]  /*2580*/  LEA.HI.X R25, R21, R15, R164, 0x1, P3 ;  /* 0x0000000f15197211 */ /* 0x000fe400018f0ca4 */
[----:B------:R-:W-:Y:S02]  /*2590*/  PRMT R21, R22, 0x7610, R21 ;  /* 0x0000761016157816 */ /* 0x000fe40000000015 */
[----:B------:R-:W-:-:S03]  /*25a0*/  PRMT R22, R19, 0x7610, R22 ;  /* 0x0000761013167816 */ /* 0x000fc60000000016 */
[----:B------:R0:W-:Y:S04]  /*25b0*/  @P2 STG.E.U16 desc[UR36][R4.64+0x2], R21 ;  /* 0x0000021504002986 */ /* 0x0001e8000c101524 */
[----:B------:R-:W2:Y:S01]  /*25c0*/  @P0 LDG.E.LTC128B.U16 R22, desc[UR36][R24.64] ;  /* 0x0000002418160981 */ /* 0x000ea2000c1e1520 */
[----:B------:R-:W-:Y:S01]  /*25d0*/  IADD3 R8, P2, P3, R8, R170, R12 ;  /* 0x000000aa08087210 */ /* 0x000fe20007b5e00c */
[----:B------:R-:W-:Y:S01]  /*25e0*/  BSSY B1, `(.L_x_41) ;  /* 0x0000011000017945 */ /* 0x000fe20003800000 */
[C---:B------:R-:W-:Y:S02]  /*25f0*/  SHF.L.U64.HI R11, R10.reuse, 0x4, R11 ;  /* 0x000000040a0b7819 */ /* 0x040fe4000001020b */
[----:B------:R-:W-:Y:S02]  /*2600*/  IADD3.X R9, R9, R179, R13, P2, P3 ;  /* 0x000000b309097210 */ /* 0x000fe400017e640d */
[----:B------:R-:W-:-:S02]  /*2610*/  LEA R10, P2, R10, R4, 0x4 ;  /* 0x000000040a0a7211 */ /* 0x000fc400078420ff */
[----:B------:R-:W-:Y:S01]  /*2620*/  ISETP.GT.AND P1, PT, R3, 0x8, P1 ;  /* 0x000000080300780c */ /* 0x000fe20000f24270 */
[----:B0-----:R-:W-:-:S04]  /*2630*/  IMAD.WIDE.U32 R20, R2, R20, R8 ;  /* 0x0000001402147225 */ /* 0x001fc800078e0008 */
[----:B------:R-:W-:Y:S01]  /*2640*/  IMAD.X R11, R11, 0x1, R5, P2 ;  /* 0x000000010b0b7824 */ /* 0x000fe200010e0605 */
[----:B------:R-:W-:Y:S01]  /*2650*/  LEA R8, P3, R20, R14, 0x1 ;  /* 0x0000000e14087211 */ /* 0x000fe200078608ff */
[----:B------:R-:W-:-:S05]  /*2660*/  IMAD.IADD R2, R177, 0x1, R21 ;  /* 0x00000001b1027824 */ /* 0x000fca00078e0215 */
[----:B------:R-:W-:Y:S01]  /*2670*/  LEA.HI.X R9, R20, R15, R2, 0x1, P3 ;  /* 0x0000000f14097211 */ /* 0x000fe200018f0c02 */
[----:B--2---:R-:W-:-:S05]  /*2680*/  HADD2.F32 R19, -RZ, R22.H0_H0 ;  /* 0x20000016ff137230 */ /* 0x004fca0000004100 */
[----:B------:R-:W-:-:S04]  /*2690*/  FMUL R19, R19, R154 ;  /* 0x0000009a13137220 */ /* 0x000fc80000400000 */
[----:B------:R-:W-:-:S05]  /*26a0*/  FFMA R19, R26, R153, R19 ;  /* 0x000000991a137223 */ /* 0x000fca0000000013 */
[----:B------:R-:W-:-:S05]  /*26b0*/  F2FP.F16.F32.PACK_AB R19, RZ, R19 ;  /* 0x00000013ff13723e */ /* 0x000fca00000000ff */
[----:B------:R0:W-:Y:S01]  /*26c0*/  @P0 STG.E.U16 desc[UR36][R10.64], R19 ;  /* 0x000000130a000986 */ /* 0x0001e2000c101524 */
[----:B------:R-:W-:Y:S05]  /*26d0*/  @!P1 BRA `(.L_x_42) ;  /* 0x0000000000049947 */ /* 0x000fea0003800000 */
[----:B------:R2:W5:Y:S02]  /*26e0*/  LDG.E.LTC128B.U16 R22, desc[UR36][R8.64+0x2] ;  /* 0x0000022408167981 */ /* 0x000564000c1e1520 */
.L_x_42:
[----:B------:R-:W-:Y:S05]  /*26f0*/  BSYNC B1 ;  /* 0x0000000000017941 */ /* 0x000fea0003800000 */
.L_x_41:
[----:B-----5:R-:W-:Y:S01]  /*2700*/  HADD2.F32 R13, -RZ, R22.H0_H0 ;  /* 0x20000016ff0d7230 */ /* 0x020fe20000004100 */
[----:B------:R-:W-:Y:S01]  /*2710*/  ISETP.GT.AND P0, PT, R0, 0x8, PT ;  /* 0x000000080000780c */ /* 0x000fe20003f04270 */
[----:B------:R-:W-:Y:S03]  /*2720*/  BSSY B1, `(.L_x_43) ;  /* 0x0000008000017945 */ /* 0x000fe60003800000 */
[----:B------:R-:W-:Y:S01]  /*2730*/  FMUL R2, R13, R154 ;  /* 0x0000009a0d027220 */ /* 0x000fe20000400000 */
[----:B------:R-:W-:-:S03]  /*2740*/  ISETP.GT.AND P2, PT, R3, RZ, P0 ;  /* 0x000000ff0300720c */ /* 0x000fc60000744270 */
[----:B------:R-:W-:-:S05]  /*2750*/  FFMA R2, R27, R153, R2 ;  /* 0x000000991b027223 */ /* 0x000fca0000000002 */
[----:B------:R-:W-:-:S05]  /*2760*/  F2FP.F16.F32.PACK_AB R2, RZ, R2 ;  /* 0x00000002ff02723e */ /* 0x000fca00000000ff */
[----:B------:R3:W-:Y:S01]  /*2770*/  @P1 STG.E.U16 desc[UR36][R10.64+0x2], R2 ;  /* 0x000002020a001986 */ /* 0x0007e2000c101524 */
[----:B------:R-:W-:Y:S05]  /*2780*/  @!P2 BRA `(.L_x_44) ;  /* 0x000000000004a947 */ /* 0x000fea0003800000 */
[----:B------:R4:W5:Y:S02]  /*2790*/  LDG.E.LTC128B.U16 R22, desc[UR36][R6.64+0x10] ;  /* 0x0000102406167981 */ /* 0x000964000c1e1520 */
.L_x_44:
[----:B------:R-:W-:Y:S05]  /*27a0*/  BSYNC B1 ;  /* 0x0000000000017941 */ /* 0x000fea0003800000 */
.L_x_43:
        /* <DEDUP_REMOVED lines=10> */
.L_x_46:
[----:B------:R-:W-:Y:S05]  /*2850*/  BSYNC B1 ;  /* 0x0000000000017941 */ /* 0x000fea0003800000 */
.L_x_45:
[----:B0----5:R-:W-:Y:S01]  /*2860*/  HADD2.F32 R13, -RZ, R22.H0_H0 ;  /* 0x20000016ff0d7230 */ /* 0x021fe20000004100 */
[----:B------:R-:W-:Y:S01]  /*2870*/  ISETP.GT.AND P0, PT, R3, 0x8, P0 ;  /* 0x000000080300780c */ /* 0x000fe20000704270 */
[----:B------:R-:W-:Y:S03]  /*2880*/  BSSY B1, `(.L_x_47) ;  /* 0x0000007000017945 */ /* 0x000fe60003800000 */
[----:B---3--:R-:W-:-:S04]  /*2890*/  FMUL R2, R13, R154 ;  /* 0x0000009a0d027220 */ /* 0x008fc80000400000 */
[----:B------:R-:W-:-:S05]  /*28a0*/  FFMA R2, R29, R153, R2 ;  /* 0x000000991d027223 */ /* 0x000fca0000000002 */
[----:B------:R-:W-:-:S05]  /*28b0*/  F2FP.F16.F32.PACK_AB R2, RZ, R2 ;  /* 0x00000002ff02723e */ /* 0x000fca00000000ff */
[----:B------:R0:W-:Y:S01]  /*28c0*/  @P3 STG.E.U16 desc[UR36][R4.64+0x12], R2 ;  /* 0x0000120204003986 */ /* 0x0001e2000c101524 */
[----:B------:R-:W-:Y:S05]  /*28d0*/  @!P0 BRA `(.L_x_48) ;  /* 0x0000000000048947 */ /* 0x000fea0003800000 */
[----:B------:R3:W5:Y:S02]  /*28e0*/  LDG.E.LTC128B.U16 R22, desc[UR36][R8.64+0x10] ;  /* 0x0000102408167981 */ /* 0x000764000c1e1520 */
.L_x_48:
[----:B------:R-:W-:Y:S05]  /*28f0*/  BSYNC B1 ;  /* 0x0000000000017941 */ /* 0x000fea0003800000 */
.L_x_47:
[----:B-----5:R-:W-:Y:S01]  /*2900*/  HADD2.F32 R13, -RZ, R22.H0_H0 ;  /* 0x20000016ff0d7230 */ /* 0x020fe20000004100 */
[----:B------:R-:W-:Y:S01]  /*2910*/  ISETP.GT.AND P1, PT, R3, 0x8, P1 ;  /* 0x000000080300780c */ /* 0x000fe20000f24270 */
[----:B------:R-:W-:Y:S03]  /*2920*/  BSSY B1, `(.L_x_49) ;  /* 0x0000007000017945 */ /* 0x000fe60003800000 */
[----:B------:R-:W-:-:S04]  /*2930*/  FMUL R13, R13, R154 ;  /* 0x0000009a0d0d7220 */ /* 0x000fc80000400000 */
[----:B------:R-:W-:-:S05]  /*2940*/  FFMA R13, R30, R153, R13 ;  /* 0x000000991e0d7223 */ /* 0x000fca000000000d */
[----:B------:R-:W-:-:S05]  /*2950*/  F2FP.F16.F32.PACK_AB R13, RZ, R13 ;  /* 0x0000000dff0d723e */ /* 0x000fca00000000ff */
[----:B------:R0:W-:Y:S01]  /*2960*/  @P0 STG.E.U16 desc[UR36][R10.64+0x10], R13 ;  /* 0x0000100d0a000986 */ /* 0x0001e2000c101524 */
[----:B------:R-:W-:Y:S05]  /*2970*/  @!P1 BRA `(.L_x_50) ;  /* 0x0000000000049947 */ /* 0x000fea0003800000 */
[----:B------:R0:W5:Y:S02]  /*2980*/  LDG.E.LTC128B.U16 R22, desc[UR36][R8.64+0x12] ;  /* 0x0000122408167981 */ /* 0x000164000c1e1520 */
.L_x_50:
[----:B------:R-:W-:Y:S05]  /*2990*/  BSYNC B1 ;  /* 0x0000000000017941 */ /* 0x000fea0003800000 */
.L_x_49:
[----:B0----5:R-:W-:Y:S01]  /*29a0*/  HADD2.F32 R13, -RZ, R22.H0_H0 ;  /* 0x20000016ff0d7230 */ /* 0x021fe20000004100 */
        /* <DEDUP_REMOVED lines=9> */
.L_x_52:
[----:B------:R-:W-:Y:S05]  /*2a40*/  BSYNC B1 ;  /* 0x0000000000017941 */ /* 0x000fea0003800000 */
.L_x_51:
        /* <DEDUP_REMOVED lines=10> */
.L_x_54:
[----:B------:R-:W-:Y:S05]  /*2af0*/  BSYNC B1 ;  /* 0x0000000000017941 */ /* 0x000fea0003800000 */
.L_x_53:
[----:B0----5:R-:W-:Y:S01]  /*2b00*/  HADD2.F32 R13, -RZ, R22.H0_H0 ;  /* 0x20000016ff0d7230 */ /* 0x021fe20000004100 */
        /* <DEDUP_REMOVED lines=8> */
.L_x_56:
[----:B------:R-:W-:Y:S05]  /*2b90*/  BSYNC B1 ;  /* 0x0000000000017941 */ /* 0x000fea0003800000 */
.L_x_55:
        /* <DEDUP_REMOVED lines=9> */
.L_x_58:
[----:B------:R-:W-:Y:S05]  /*2c30*/  BSYNC B1 ;  /* 0x0000000000017941 */ /* 0x000fea0003800000 */
.L_x_57:
        /* <DEDUP_REMOVED lines=10> */
.L_x_60:
[----:B------:R-:W-:Y:S05]  /*2ce0*/  BSYNC B1 ;  /* 0x0000000000017941 */ /* 0x000fea0003800000 */
.L_x_59:
        /* <DEDUP_REMOVED lines=10> */
.L_x_62:
[----:B------:R-:W-:Y:S05]  /*2d90*/  BSYNC B1 ;  /* 0x0000000000017941 */ /* 0x000fea0003800000 */
.L_x_61:
        /* <DEDUP_REMOVED lines=9> */
.L_x_64:
[----:B------:R-:W-:Y:S05]  /*2e30*/  BSYNC B1 ;  /* 0x0000000000017941 */ /* 0x000fea0003800000 */
.L_x_63:
        /* <DEDUP_REMOVED lines=9> */
.L_x_66:
[----:B------:R-:W-:Y:S05]  /*2ed0*/  BSYNC B1 ;  /* 0x0000000000017941 */ /* 0x000fea0003800000 */
.L_x_65:
        /* <DEDUP_REMOVED lines=10> */
.L_x_68:
[----:B------:R-:W-:Y:S05]  /*2f80*/  BSYNC B1 ;  /* 0x0000000000017941 */ /* 0x000fea0003800000 */
.L_x_67:
        /* <DEDUP_REMOVED lines=10> */
.L_x_70:
[----:B------:R-:W-:Y:S05]  /*3030*/  BSYNC B1 ;  /* 0x0000000000017941 */ /* 0x000fea0003800000 */
.L_x_69:
        /* <DEDUP_REMOVED lines=9> */
.L_x_72:
[----:B------:R-:W-:Y:S05]  /*30d0*/  BSYNC B1 ;  /* 0x0000000000017941 */ /* 0x000fea0003800000 */
.L_x_71:
        /* <DEDUP_REMOVED lines=9> */
.L_x_74:
[----:B------:R-:W-:Y:S05]  /*3170*/  BSYNC B1 ;  /* 0x0000000000017941 */ /* 0x000fea0003800000 */
.L_x_73:
        /* <DEDUP_REMOVED lines=10> */
.L_x_76:
[----:B------:R-:W-:Y:S05]  /*3220*/  BSYNC B1 ;  /* 0x0000000000017941 */ /* 0x000fea0003800000 */
.L_x_75:
        /* <DEDUP_REMOVED lines=10> */
.L_x_78:
[----:B------:R-:W-:Y:S05]  /*32d0*/  BSYNC B1 ;  /* 0x0000000000017941 */ /* 0x000fea0003800000 */
.L_x_77:
        /* <DEDUP_REMOVED lines=9> */
.L_x_80:
[----:B------:R-:W-:Y:S05]  /*3370*/  BSYNC B1 ;  /* 0x0000000000017941 */ /* 0x000fea0003800000 */
.L_x_79:
        /* <DEDUP_REMOVED lines=9> */
.L_x_82:
[----:B------:R-:W-:Y:S05]  /*3410*/  BSYNC B1 ;  /* 0x0000000000017941 */ /* 0x000fea0003800000 */
.L_x_81:
        /* <DEDUP_REMOVED lines=10> */
.L_x_84:
[----:B------:R-:W-:Y:S05]  /*34c0*/  BSYNC B1 ;  /* 0x0000000000017941 */ /* 0x000fea0003800000 */
.L_x_83:
        /* <DEDUP_REMOVED lines=10> */
.L_x_86:
[----:B------:R-:W-:Y:S05]  /*3570*/  BSYNC B1 ;  /* 0x0000000000017941 */ /* 0x000fea0003800000 */
.L_x_85:
        /* <DEDUP_REMOVED lines=9> */
.L_x_88:
[----:B------:R-:W-:Y:S05]  /*3610*/  BSYNC B1 ;  /* 0x0000000000017941 */ /* 0x000fea0003800000 */
.L_x_87:
        /* <DEDUP_REMOVED lines=9> */
.L_x_90:
[----:B------:R-:W-:Y:S05]  /*36b0*/  BSYNC B1 ;  /* 0x0000000000017941 */ /* 0x000fea0003800000 */
.L_x_89:
        /* <DEDUP_REMOVED lines=10> */
.L_x_92:
[----:B------:R-:W-:Y:S05]  /*3760*/  BSYNC B1 ;  /* 0x0000000000017941 */ /* 0x000fea0003800000 */
.L_x_91:
        /* <DEDUP_REMOVED lines=10> */
.L_x_94:
[----:B------:R-:W-:Y:S05]  /*3810*/  BSYNC B1 ;  /* 0x0000000000017941 */ /* 0x000fea0003800000 */
.L_x_93:
        /* <DEDUP_REMOVED lines=9> */
.L_x_96:
[----:B------:R-:W-:Y:S05]  /*38b0*/  BSYNC B1 ;  /* 0x0000000000017941 */ /* 0x000fea0003800000 */
.L_x_95:
        /* <DEDUP_REMOVED lines=9> */
.L_x_98:
[----:B------:R-:W-:Y:S05]  /*3950*/  BSYNC B1 ;  /* 0x0000000000017941 */ /* 0x000fea0003800000 */
.L_x_97:
        /* <DEDUP_REMOVED lines=10> */
.L_x_100:
[----:B------:R-:W-:Y:S05]  /*3a00*/  BSYNC B1 ;  /* 0x0000000000017941 */ /* 0x000fea0003800000 */
.L_x_99:
        /* <DEDUP_REMOVED lines=10> */
.L_x_102:
[----:B------:R-:W-:Y:S05]  /*3ab0*/  BSYNC B1 ;  /* 0x0000000000017941 */ /* 0x000fea0003800000 */
.L_x_101:
        /* <DEDUP_REMOVED lines=9> */
.L_x_104:
[----:B------:R-:W-:Y:S05]  /*3b50*/  BSYNC B1 ;  /* 0x0000000000017941 */ /* 0x000fea0003800000 */
.L_x_103:
        /* <DEDUP_REMOVED lines=9> */
.L_x_106:
[----:B------:R-:W-:Y:S05]  /*3bf0*/  BSYNC B1 ;  /* 0x0000000000017941 */ /* 0x000fea0003800000 */
.L_x_105:
        /* <DEDUP_REMOVED lines=10> */
.L_x_108:
[----:B------:R-:W-:Y:S05]  /*3ca0*/  BSYNC B1 ;  /* 0x0000000000017941 */ /* 0x000fea0003800000 */
.L_x_107:
        /* <DEDUP_REMOVED lines=10> */
.L_x_110:
[----:B------:R-:W-:Y:S05]  /*3d50*/  BSYNC B1 ;  /* 0x0000000000017941 */ /* 0x000fea0003800000 */
.L_x_109:
        /* <DEDUP_REMOVED lines=9> */
.L_x_112:
[----:B------:R-:W-:Y:S05]  /*3df0*/  BSYNC B1 ;  /* 0x0000000000017941 */ /* 0x000fea0003800000 */
.L_x_111:
        /* <DEDUP_REMOVED lines=9> */
.L_x_114:
[----:B------:R-:W-:Y:S05]  /*3e90*/  BSYNC B1 ;  /* 0x0000000000017941 */ /* 0x000fea0003800000 */
.L_x_113:
        /* <DEDUP_REMOVED lines=10> */
.L_x_116:
[----:B------:R-:W-:Y:S05]  /*3f40*/  BSYNC B1 ;  /* 0x0000000000017941 */ /* 0x000fea0003800000 */
.L_x_115:
        /* <DEDUP_REMOVED lines=10> */
.L_x_118:
[----:B------:R-:W-:Y:S05]  /*3ff0*/  BSYNC B1 ;  /* 0x0000000000017941 */ /* 0x000fea0003800000 */
.L_x_117:
        /* <DEDUP_REMOVED lines=9> */
.L_x_120:
[----:B------:R-:W-:Y:S05]  /*4090*/  BSYNC B1 ;  /* 0x0000000000017941 */ /* 0x000fea0003800000 */
.L_x_119:
        /* <DEDUP_REMOVED lines=9> */
.L_x_122:
[----:B------:R-:W-:Y:S05]  /*4130*/  BSYNC B1 ;  /* 0x0000000000017941 */ /* 0x000fea0003800000 */
.L_x_121:
        /* <DEDUP_REMOVED lines=10> */
.L_x_124:
[----:B------:R-:W-:Y:S05]  /*41e0*/  BSYNC B1 ;  /* 0x0000000000017941 */ /* 0x000fea0003800000 */
.L_x_123:
        /* <DEDUP_REMOVED lines=10> */
.L_x_126:
[----:B------:R-:W-:Y:S05]  /*4290*/  BSYNC B1 ;  /* 0x0000000000017941 */ /* 0x000fea0003800000 */
.L_x_125:
        /* <DEDUP_REMOVED lines=9> */
.L_x_128:
[----:B------:R-:W-:Y:S05]  /*4330*/  BSYNC B1 ;  /* 0x0000000000017941 */ /* 0x000fea0003800000 */
.L_x_127:
        /* <DEDUP_REMOVED lines=9> */
.L_x_130:
[----:B------:R-:W-:Y:S05]  /*43d0*/  BSYNC B1 ;  /* 0x0000000000017941 */ /* 0x000fea0003800000 */
.L_x_129:
        /* <DEDUP_REMOVED lines=10> */
.L_x_132:
[----:B------:R-:W-:Y:S05]  /*4480*/  BSYNC B1 ;  /* 0x0000000000017941 */ /* 0x000fea0003800000 */
.L_x_131:
        /* <DEDUP_REMOVED lines=10> */
.L_x_134:
[----:B------:R-:W-:Y:S05]  /*4530*/  BSYNC B1 ;  /* 0x0000000000017941 */ /* 0x000fea0003800000 */
.L_x_133:
        /* <DEDUP_REMOVED lines=9> */
.L_x_136:
[----:B------:R-:W-:Y:S05]  /*45d0*/  BSYNC B1 ;  /* 0x0000000000017941 */ /* 0x000fea0003800000 */
.L_x_135:
        /* <DEDUP_REMOVED lines=9> */
.L_x_138:
[----:B------:R-:W-:Y:S05]  /*4670*/  BSYNC B1 ;  /* 0x0000000000017941 */ /* 0x000fea0003800000 */
.L_x_137:
        /* <DEDUP_REMOVED lines=10> */
.L_x_140:
[----:B------:R-:W-:Y:S05]  /*4720*/  BSYNC B1 ;  /* 0x0000000000017941 */ /* 0x000fea0003800000 */
.L_x_139:
        /* <DEDUP_REMOVED lines=10> */
.L_x_142:
[----:B------:R-:W-:Y:S05]  /*47d0*/  BSYNC B1 ;  /* 0x0000000000017941 */ /* 0x000fea0003800000 */
.L_x_141:
        /* <DEDUP_REMOVED lines=9> */
.L_x_144:
[----:B------:R-:W-:Y:S05]  /*4870*/  BSYNC B1 ;  /* 0x0000000000017941 */ /* 0x000fea0003800000 */
.L_x_143:
        /* <DEDUP_REMOVED lines=9> */
.L_x_146:
[----:B------:R-:W-:Y:S05]  /*4910*/  BSYNC B1 ;  /* 0x0000000000017941 */ /* 0x000fea0003800000 */
.L_x_145:
        /* <DEDUP_REMOVED lines=10> */
.L_x_148:
[----:B------:R-:W-:Y:S05]  /*49c0*/  BSYNC B1 ;  /* 0x0000000000017941 */ /* 0x000fea0003800000 */
.L_x_147:
        /* <DEDUP_REMOVED lines=10> */
.L_x_150:
[----:B------:R-:W-:Y:S05]  /*4a70*/  BSYNC B1 ;  /* 0x0000000000017941 */ /* 0x000fea0003800000 */
.L_x_149:
        /* <DEDUP_REMOVED lines=9> */
.L_x_152:
[----:B------:R-:W-:Y:S05]  /*4b10*/  BSYNC B1 ;  /* 0x0000000000017941 */ /* 0x000fea0003800000 */
.L_x_151:
        /* <DEDUP_REMOVED lines=9> */
.L_x_154:
[----:B------:R-:W-:Y:S05]  /*4bb0*/  BSYNC B1 ;  /* 0x0000000000017941 */ /* 0x000fea0003800000 */
.L_x_153:
        /* <DEDUP_REMOVED lines=10> */
.L_x_156:
[----:B------:R-:W-:Y:S05]  /*4c60*/  BSYNC B1 ;  /* 0x0000000000017941 */ /* 0x000fea0003800000 */
.L_x_155:
        /* <DEDUP_REMOVED lines=10> */
.L_x_158:
[----:B------:R-:W-:Y:S05]  /*4d10*/  BSYNC B1 ;  /* 0x0000000000017941 */ /* 0x000fea0003800000 */
.L_x_157:
        /* <DEDUP_REMOVED lines=9> */
.L_x_160:
[----:B------:R-:W-:Y:S05]  /*4db0*/  BSYNC B1 ;  /* 0x0000000000017941 */ /* 0x000fea0003800000 */
.L_x_159:
        /* <DEDUP_REMOVED lines=9> */
.L_x_162:
[----:B------:R-:W-:Y:S05]  /*4e50*/  BSYNC B1 ;  /* 0x0000000000017941 */ /* 0x000fea0003800000 */
.L_x_161:
        /* <DEDUP_REMOVED lines=10> */
.L_x_164:
[----:B------:R-:W-:Y:S05]  /*4f00*/  BSYNC B1 ;  /* 0x0000000000017941 */ /* 0x000fea0003800000 */
.L_x_163:
        /* <DEDUP_REMOVED lines=10> */
.L_x_166:
[----:B------:R-:W-:Y:S05]  /*4fb0*/  BSYNC B1 ;  /* 0x0000000000017941 */ /* 0x000fea0003800000 */
.L_x_165:
        /* <DEDUP_REMOVED lines=9> */
.L_x_168:
[----:B------:R-:W-:Y:S05]  /*5050*/  BSYNC B1 ;  /* 0x0000000000017941 */ /* 0x000fea0003800000 */
.L_x_167:
        /* <DEDUP_REMOVED lines=9> */
.L_x_170:
[----:B------:R-:W-:Y:S05]  /*50f0*/  BSYNC B1 ;  /* 0x0000000000017941 */ /* 0x000fea0003800000 */
.L_x_169:
        /* <DEDUP_REMOVED lines=10> */
.L_x_172:
[----:B------:R-:W-:Y:S05]  /*51a0*/  BSYNC B1 ;  /* 0x0000000000017941 */ /* 0x000fea0003800000 */
.L_x_171:
        /* <DEDUP_REMOVED lines=10> */
.L_x_174:
[----:B------:R-:W-:Y:S05]  /*5250*/  BSYNC B1 ;  /* 0x0000000000017941 */ /* 0x000fea0003800000 */
.L_x_173:
        /* <DEDUP_REMOVED lines=9> */
.L_x_176:
[----:B------:R-:W-:Y:S05]  /*52f0*/  BSYNC B1 ;  /* 0x0000000000017941 */ /* 0x000fea0003800000 */
.L_x_175:
        /* <DEDUP_REMOVED lines=9> */
.L_x_178:
[----:B------:R-:W-:Y:S05]  /*5390*/  BSYNC B1 ;  /* 0x0000000000017941 */ /* 0x000fea0003800000 */
.L_x_177:
        /* <DEDUP_REMOVED lines=10> */
.L_x_180:
[----:B------:R-:W-:Y:S05]  /*5440*/  BSYNC B1 ;  /* 0x0000000000017941 */ /* 0x000fea0003800000 */
.L_x_179:
        /* <DEDUP_REMOVED lines=10> */
.L_x_182:
[----:B------:R-:W-:Y:S05]  /*54f0*/  BSYNC B1 ;  /* 0x0000000000017941 */ /* 0x000fea0003800000 */
.L_x_181:
        /* <DEDUP_REMOVED lines=9> */
.L_x_184:
[----:B------:R-:W-:Y:S05]  /*5590*/  BSYNC B1 ;  /* 0x0000000000017941 */ /* 0x000fea0003800000 */
.L_x_183:
        /* <DEDUP_REMOVED lines=9> */
.L_x_186:
[----:B------:R-:W-:Y:S05]  /*5630*/  BSYNC B1 ;  /* 0x0000000000017941 */ /* 0x000fea0003800000 */
.L_x_185:
        /* <DEDUP_REMOVED lines=10> */
.L_x_188:
[----:B------:R-:W-:Y:S05]  /*56e0*/  BSYNC B1 ;  /* 0x0000000000017941 */ /* 0x000fea0003800000 */
.L_x_187:
        /* <DEDUP_REMOVED lines=10> */
.L_x_190:
[----:B------:R-:W-:Y:S05]  /*5790*/  BSYNC B1 ;  /* 0x0000000000017941 */ /* 0x000fea0003800000 */
.L_x_189:
        /* <DEDUP_REMOVED lines=9> */
.L_x_192:
[----:B------:R-:W-:Y:S05]  /*5830*/  BSYNC B1 ;  /* 0x0000000000017941 */ /* 0x000fea0003800000 */
.L_x_191:
        /* <DEDUP_REMOVED lines=9> */
.L_x_194:
[----:B------:R-:W-:Y:S05]  /*58d0*/  BSYNC B1 ;  /* 0x0000000000017941 */ /* 0x000fea0003800000 */
.L_x_193:
        /* <DEDUP_REMOVED lines=10> */
.L_x_196:
[----:B------:R-:W-:Y:S05]  /*5980*/  BSYNC B1 ;  /* 0x0000000000017941 */ /* 0x000fea0003800000 */
.L_x_195:
        /* <DEDUP_REMOVED lines=10> */
.L_x_198:
[----:B------:R-:W-:Y:S05]  /*5a30*/  BSYNC B1 ;  /* 0x0000000000017941 */ /* 0x000fea0003800000 */
.L_x_197:
        /* <DEDUP_REMOVED lines=9> */
.L_x_200:
[----:B------:R-:W-:Y:S05]  /*5ad0*/  BSYNC B1 ;  /* 0x0000000000017941 */ /* 0x000fea0003800000 */
.L_x_199:
        /* <DEDUP_REMOVED lines=9> */
.L_x_202:
[----:B------:R-:W-:Y:S05]  /*5b70*/  BSYNC B1 ;  /* 0x0000000000017941 */ /* 0x000fea0003800000 */
.L_x_201:
        /* <DEDUP_REMOVED lines=10> */
.L_x_204:
[----:B------:R-:W-:Y:S05]  /*5c20*/  BSYNC B1 ;  /* 0x0000000000017941 */ /* 0x000fea0003800000 */
.L_x_203:
        /* <DEDUP_REMOVED lines=10> */
.L_x_206:
[----:B------:R-:W-:Y:S05]  /*5cd0*/  BSYNC B1 ;  /* 0x0000000000017941 */ /* 0x000fea0003800000 */
.L_x_205:
        /* <DEDUP_REMOVED lines=9> */
.L_x_208:
[----:B------:R-:W-:Y:S05]  /*5d70*/  BSYNC B1 ;  /* 0x0000000000017941 */ /* 0x000fea0003800000 */
.L_x_207:
        /* <DEDUP_REMOVED lines=9> */
.L_x_210:
[----:B------:R-:W-:Y:S05]  /*5e10*/  BSYNC B1 ;  /* 0x0000000000017941 */ /* 0x000fea0003800000 */
.L_x_209:
        /* <DEDUP_REMOVED lines=10> */
.L_x_212:
[----:B------:R-:W-:Y:S05]  /*5ec0*/  BSYNC B1 ;  /* 0x0000000000017941 */ /* 0x000fea0003800000 */
.L_x_211:
        /* <DEDUP_REMOVED lines=10> */
.L_x_214:
[----:B------:R-:W-:Y:S05]  /*5f70*/  BSYNC B1 ;  /* 0x0000000000017941 */ /* 0x000fea0003800000 */
.L_x_213:
        /* <DEDUP_REMOVED lines=9> */
.L_x_216:
[----:B------:R-:W-:Y:S05]  /*6010*/  BSYNC B1 ;  /* 0x0000000000017941 */ /* 0x000fea0003800000 */
.L_x_215:
        /* <DEDUP_REMOVED lines=9> */
.L_x_218:
[----:B------:R-:W-:Y:S05]  /*60b0*/  BSYNC B1 ;  /* 0x0000000000017941 */ /* 0x000fea0003800000 */
.L_x_217:
        /* <DEDUP_REMOVED lines=10> */
.L_x_220:
[----:B------:R-:W-:Y:S05]  /*6160*/  BSYNC B1 ;  /* 0x0000000000017941 */ /* 0x000fea0003800000 */
.L_x_219:
        /* <DEDUP_REMOVED lines=10> */
.L_x_222:
[----:B------:R-:W-:Y:S05]  /*6210*/  BSYNC B1 ;  /* 0x0000000000017941 */ /* 0x000fea0003800000 */
.L_x_221:
        /* <DEDUP_REMOVED lines=9> */
.L_x_224:
[----:B------:R-:W-:Y:S05]  /*62b0*/  BSYNC B1 ;  /* 0x0000000000017941 */ /* 0x000fea0003800000 */
.L_x_223:
        /* <DEDUP_REMOVED lines=9> */
.L_x_226:
[----:B------:R-:W-:Y:S05]  /*6350*/  BSYNC B1 ;  /* 0x0000000000017941 */ /* 0x000fea0003800000 */
.L_x_225:
        /* <DEDUP_REMOVED lines=10> */
.L_x_228:
[----:B------:R-:W-:Y:S05]  /*6400*/  BSYNC B1 ;  /* 0x0000000000017941 */ /* 0x000fea0003800000 */
.L_x_227:
        /* <DEDUP_REMOVED lines=10> */
.L_x_230:
[----:B------:R-:W-:Y:S05]  /*64b0*/  BSYNC B1 ;  /* 0x0000000000017941 */ /* 0x000fea0003800000 */
.L_x_229:
        /* <DEDUP_REMOVED lines=9> */
.L_x_232:
[----:B------:R-:W-:Y:S05]  /*6550*/  BSYNC B1 ;  /* 0x0000000000017941 */ /* 0x000fea0003800000 */
.L_x_231:
        /* <DEDUP_REMOVED lines=9> */
.L_x_234:
[----:B------:R-:W-:Y:S05]  /*65f0*/  BSYNC B1 ;  /* 0x0000000000017941 */ /* 0x000fea0003800000 */
.L_x_233:
        /* <DEDUP_REMOVED lines=10> */
.L_x_236:
[----:B------:R-:W-:Y:S05]  /*66a0*/  BSYNC B1 ;  /* 0x0000000000017941 */ /* 0x000fea0003800000 */
.L_x_235:
        /* <DEDUP_REMOVED lines=10> */
.L_x_238:
[----:B------:R-:W-:Y:S05]  /*6750*/  BSYNC B1 ;  /* 0x0000000000017941 */ /* 0x000fea0003800000 */
.L_x_237:
        /* <DEDUP_REMOVED lines=9> */
.L_x_240:
[----:B------:R-:W-:Y:S05]  /*67f0*/  BSYNC B1 ;  /* 0x0000000000017941 */ /* 0x000fea0003800000 */
.L_x_239:
        /* <DEDUP_REMOVED lines=9> */
.L_x_242:
[----:B------:R-:W-:Y:S05]  /*6890*/  BSYNC B1 ;  /* 0x0000000000017941 */ /* 0x000fea0003800000 */
.L_x_241:
        /* <DEDUP_REMOVED lines=10> */
.L_x_244:
[----:B------:R-:W-:Y:S05]  /*6940*/  BSYNC B1 ;  /* 0x0000000000017941 */ /* 0x000fea0003800000 */
.L_x_243:
        /* <DEDUP_REMOVED lines=10> */
.L_x_246:
[----:B------:R-:W-:Y:S05]  /*69f0*/  BSYNC B1 ;  /* 0x0000000000017941 */ /* 0x000fea0003800000 */
.L_x_245:
        /* <DEDUP_REMOVED lines=9> */
.L_x_248:
[----:B------:R-:W-:Y:S05]  /*6a90*/  BSYNC B1 ;  /* 0x0000000000017941 */ /* 0x000fea0003800000 */
.L_x_247:
        /* <DEDUP_REMOVED lines=9> */
.L_x_250:
[----:B------:R-:W-:Y:S05]  /*6b30*/  BSYNC B1 ;  /* 0x0000000000017941 */ /* 0x000fea0003800000 */
.L_x_249:
        /* <DEDUP_REMOVED lines=10> */
.L_x_252:
[----:B------:R-:W-:Y:S05]  /*6be0*/  BSYNC B1 ;  /* 0x0000000000017941 */ /* 0x000fea0003800000 */
.L_x_251:
        /* <DEDUP_REMOVED lines=10> */
.L_x_254:
[----:B------:R-:W-:Y:S05]  /*6c90*/  BSYNC B1 ;  /* 0x0000000000017941 */ /* 0x000fea0003800000 */
.L_x_253:
        /* <DEDUP_REMOVED lines=9> */
.L_x_256:
[----:B------:R-:W-:Y:S05]  /*6d30*/  BSYNC B1 ;  /* 0x0000000000017941 */ /* 0x000fea0003800000 */
.L_x_255:
        /* <DEDUP_REMOVED lines=9> */
.L_x_258:
[----:B------:R-:W-:Y:S05]  /*6dd0*/  BSYNC B1 ;  /* 0x0000000000017941 */ /* 0x000fea0003800000 */
.L_x_257:
        /* <DEDUP_REMOVED lines=10> */
.L_x_260:
[----:B------:R-:W-:Y:S05]  /*6e80*/  BSYNC B1 ;  /* 0x0000000000017941 */ /* 0x000fea0003800000 */
.L_x_259:
        /* <DEDUP_REMOVED lines=10> */
.L_x_262:
[----:B------:R-:W-:Y:S05]  /*6f30*/  BSYNC B1 ;  /* 0x0000000000017941 */ /* 0x000fea0003800000 */
.L_x_261:
        /* <DEDUP_REMOVED lines=9> */
.L_x_264:
[----:B------:R-:W-:Y:S05]  /*6fd0*/  BSYNC B1 ;  /* 0x0000000000017941 */ /* 0x000fea0003800000 */
.L_x_263:
        /* <DEDUP_REMOVED lines=9> */
.L_x_266:
[----:B------:R-:W-:Y:S05]  /*7070*/  BSYNC B1 ;  /* 0x0000000000017941 */ /* 0x000fea0003800000 */
.L_x_265:
        /* <DEDUP_REMOVED lines=10> */
.L_x_268:
[----:B------:R-:W-:Y:S05]  /*7120*/  BSYNC B1 ;  /* 0x0000000000017941 */ /* 0x000fea0003800000 */
.L_x_267:
        /* <DEDUP_REMOVED lines=10> */
.L_x_270:
[----:B------:R-:W-:Y:S05]  /*71d0*/  BSYNC B1 ;  /* 0x0000000000017941 */ /* 0x000fea0003800000 */
.L_x_269:
        /* <DEDUP_REMOVED lines=9> */
.L_x_272:
[----:B------:R-:W-:Y:S05]  /*7270*/  BSYNC B1 ;  /* 0x0000000000017941 */ /* 0x000fea0003800000 */
.L_x_271:
        /* <DEDUP_REMOVED lines=9> */
.L_x_274:
[----:B------:R-:W-:Y:S05]  /*7310*/  BSYNC B1 ;  /* 0x0000000000017941 */ /* 0x000fea0003800000 */
.L_x_273:
        /* <DEDUP_REMOVED lines=10> */
.L_x_276:
[----:B------:R-:W-:Y:S05]  /*73c0*/  BSYNC B1 ;  /* 0x0000000000017941 */ /* 0x000fea0003800000 */
.L_x_275:
        /* <DEDUP_REMOVED lines=10> */
.L_x_278:
[----:B------:R-:W-:Y:S05]  /*7470*/  BSYNC B1 ;  /* 0x0000000000017941 */ /* 0x000fea0003800000 */
.L_x_277:
        /* <DEDUP_REMOVED lines=9> */
.L_x_280:
[----:B------:R-:W-:Y:S05]  /*7510*/  BSYNC B1 ;  /* 0x0000000000017941 */ /* 0x000fea0003800000 */
.L_x_279:
        /* <DEDUP_REMOVED lines=9> */
.L_x_282:
[----:B------:R-:W-:Y:S05]  /*75b0*/  BSYNC B1 ;  /* 0x0000000000017941 */ /* 0x000fea0003800000 */
.L_x_281:
        /* <DEDUP_REMOVED lines=10> */
.L_x_284:
[----:B------:R-:W-:Y:S05]  /*7660*/  BSYNC B1 ;  /* 0x0000000000017941 */ /* 0x000fea0003800000 */
.L_x_283:
        /* <DEDUP_REMOVED lines=10> */
.L_x_286:
[----:B------:R-:W-:Y:S05]  /*7710*/  BSYNC B1 ;  /* 0x0000000000017941 */ /* 0x000fea0003800000 */
.L_x_285:
[----:B01--45:R-:W-:Y:S01]  /*7720*/  HADD2.F32 R7, -RZ, R22.H0_H0 ;  /* 0x20000016ff077230 */ /* 0x033fe20000004100 */
        /* <DEDUP_REMOVED lines=8> */
.L_x_288:
[----:B------:R-:W-:Y:S05]  /*77b0*/  BSYNC B1 ;  /* 0x0000000000017941 */ /* 0x000fea0003800000 */
.L_x_287:
[----:B0----5:R-:W-:Y:S01]  /*77c0*/  HADD2.F32 R5, -RZ, R22.H0_H0 ;  /* 0x20000016ff057230 */ /* 0x021fe20000004100 */
[----:B------:R-:W-:Y:S01]  /*77d0*/  ISETP.GT.AND P1, PT, R3, 0x8, P1 ;  /* 0x000000080300780c */ /* 0x000fe20000f24270 */
[----:B------:R-:W-:Y:S01]  /*77e0*/  @P0 IMAD.MOV.U32 R4, RZ, RZ, R10 ;  /* 0x000000ffff040224 */ /* 0x000fe200078e000a */
[----:B------:R-:W-:Y:S02]  /*77f0*/  BSSY B1, `(.L_x_289) ;  /* 0x0000009000017945 */ /* 0x000fe40003800000 */
[----:B------:R-:W-:-:S04]  /*7800*/  FMUL R5, R5, R154 ;  /* 0x0000009a05057220 */ /* 0x000fc80000400000 */
[----:B------:R-:W-:-:S05]  /*7810*/  FFMA R5, R150, R153, R5 ;  /* 0x0000009996057223 */ /* 0x000fca0000000005 */
[----:B------:R-:W-:-:S04]  /*7820*/  F2FP.F16.F32.PACK_AB R5, RZ, R5 ;  /* 0x00000005ff05723e */ /* 0x000fc800000000ff */
[----:B------:R-:W-:Y:S01]  /*7830*/  PRMT R2, R5, 0x7610, R2 ;  /* 0x0000761005027816 */ /* 0x000fe20000000002 */
[----:B------:R-:W-:-:S05]  /*7840*/  @P0 IMAD.MOV.U32 R5, RZ, RZ, R11 ;  /* 0x000000ffff050224 */ /* 0x000fca00078e000b */
[----:B------:R0:W-:Y:S01]  /*7850*/  @P0 STG.E.U16 desc[UR36][R4.64+0x1f0], R2 ;  /* 0x0001f00204000986 */ /* 0x0001e2000c101524 */
[----:B------:R-:W-:Y:S05]  /*7860*/  @!P1 BRA `(.L_x_290) ;  /* 0x0000000000049947 */ /* 0x000fea0003800000 */
[----:B------:R4:W5:Y:S02]  /*7870*/  LDG.E.LTC128B.U16 R22, desc[UR36][R8.64+0x1f2] ;  /* 0x0001f22408167981 */ /* 0x000964000c1e1520 */
.L_x_290:
[----:B------:R-:W-:Y:S05]  /*7880*/  BSYNC B1 ;  /* 0x0000000000017941 */ /* 0x000fea0003800000 */
.L_x_289:
[----:B------:R-:W-:Y:S05]  /*7890*/  @!P1 BRA `(.L_x_291) ;  /* 0x0000002400409947 */ /* 0x000fea0003800000 */
[----:B-----5:R-:W-:-:S05]  /*78a0*/  HADD2.F32 R3, -RZ, R22.H0_H0 ;  /* 0x20000016ff037230 */ /* 0x020fca0000004100 */
[----:B------:R-:W-:-:S04]  /*78b0*/  FMUL R0, R3, R154 ;  /* 0x0000009a03007220 */ /* 0x000fc80000400000 */
[----:B------:R-:W-:-:S05]  /*78c0*/  FFMA R0, R151, R153, R0 ;  /* 0x0000009997007223 */ /* 0x000fca0000000000 */
[----:B------:R-:W-:-:S05]  /*78d0*/  F2FP.F16.F32.PACK_AB R0, RZ, R0 ;  /* 0x00000000ff00723e */ /* 0x000fca00000000ff */
[----:B------:R0:W-:Y:S01]  /*78e0*/  STG.E.U16 desc[UR36][R10.64+0x1f2], R0 ;  /* 0x0001f2000a007986 */ /* 0x0001e2000c101524 */
[----:B------:R-:W-:Y:S05]  /*78f0*/  BRA `(.L_x_291) ;  /* 0x0000002400287947 */ /* 0x000fea0003800000 */
.L_x_38:
[----:B------:R-:W-:Y:S01]  /*7900*/  ISETP.GT.AND P2, PT, R0, 0x1, PT ;  /* 0x000000010000780c */ /* 0x000fe20003f44270 */
[----:B------:R-:W-:Y:S01]  /*7910*/  ULDC.64 UR4, c[0x0][0x5c0] ;  /* 0x0001700000047ab9 */ /* 0x000fe20000000a00 */
[-C--:B------:R-:W-:Y:S01]  /*7920*/  FMUL R24, R24, R153.reuse ;  /* 0x0000009918187220 */ /* 0x080fe20000400000 */
[-C--:B------:R-:W-:Y:S01]  /*7930*/  FMUL R25, R25, R153.reuse ;  /* 0x0000009919197220 */ /* 0x080fe20000400000 */
[----:B------:R-:W-:Y:S01]  /*7940*/  ISETP.GT.AND P1, PT, R3, RZ, P2 ;  /* 0x000000ff0300720c */ /* 0x000fe20001724270 */
[-C--:B------:R-:W-:Y:S01]  /*7950*/  FMUL R26, R26, R153.reuse ;  /* 0x000000991a1a7220 */ /* 0x080fe20000400000 */
[----:B------:R-:W-:Y:S01]  /*7960*/  LEA R4, P4, R6, UR4, 0x1 ;  /* 0x0000000406047c11 */ /* 0x000fe2000f8808ff */
[-C--:B------:R-:W-:Y:S01]  /*7970*/  FMUL R27, R27, R153.reuse ;  /* 0x000000991b1b7220 */ /* 0x080fe20000400000 */
[----:B------:R-:W-:Y:S01]  /*7980*/  F2FP.F16.F32.PACK_AB R24, RZ, R24 ;  /* 0x00000018ff18723e */ /* 0x000fe200000000ff */
[-C--:B------:R-:W-:Y:S01]  /*7990*/  FMUL R28, R28, R153.reuse ;  /* 0x000000991c1c7220 */ /* 0x080fe20000400000 */
[----:B------:R-:W-:Y:S01]  /*79a0*/  LEA.HI.X R5, R6, UR5, R181, 0x1, P4 ;  /* 0x0000000506057c11 */ /* 0x000fe2000a0f0cb5 */
[----:B------:R-:W-:Y:S01]  /*79b0*/  FMUL R29, R29, R153 ;  /* 0x000000991d1d7220 */ /* 0x000fe20000400000 */
[----:B------:R-:W-:Y:S01]  /*79c0*/  F2FP.F16.F32.PACK_AB R25, RZ, R25 ;  /* 0x00000019ff19723e */ /* 0x000fe200000000ff */
[-C--:B------:R-:W-:Y:S01]  /*79d0*/  FMUL R30, R30, R153.reuse ;  /* 0x000000991e1e7220 */ /* 0x080fe20000400000 */
[----:B------:R-:W-:Y:S01]  /*79e0*/  ISETP.GT.AND P2, PT, R3, 0x8, P2 ;  /* 0x000000080300780c */ /* 0x000fe20001744270 */
[----:B------:R-:W-:Y:S01]  /*79f0*/  @P3 STG.E.U16 desc[UR36][R4.64], R24 ;  /* 0x0000001804003986 */ /* 0x000fe2000c101524 */
[C---:B------:R-:W-:Y:S01]  /*7a00*/  SHF.L.U64.HI R11, R10.reuse, 0x4, R11 ;  /* 0x000000040a0b7819 */ /* 0x040fe2000001020b */
[-C--:B------:R-:W-:Y:S01]  /*7a10*/  FMUL R31, R31, R153.reuse ;  /* 0x000000991f1f7220 */ /* 0x080fe20000400000 */
[----:B------:R-:W-:Y:S01]  /*7a20*/  LEA R6, P3, R10, R4, 0x4 ;  /* 0x000000040a067211 */ /* 0x000fe200078620ff */
[----:B------:R-:W-:Y:S01]  /*7a30*/  @P1 STG.E.U16 desc[UR36][R4.64+0x2], R25 ;  /* 0x0000021904001986 */ /* 0x000fe2000c101524 */
[----:B------:R-:W-:Y:S01]  /*7a40*/  ISETP.GT.AND P1, PT, R3, 0x8, P0 ;  /* 0x000000080300780c */ /* 0x000fe20000724270 */
[----:B------:R-:W-:Y:S01]  /*7a50*/  FMUL R32, R32, R153 ;  /* 0x0000009920207220 */ /* 0x000fe20000400000 */
[----:B------:R-:W-:Y:S01]  /*7a60*/  F2FP.F16.F32.PACK_AB R26, RZ, R26 ;  /* 0x0000001aff1a723e */ /* 0x000fe200000000ff */
[----:B------:R-:W-:Y:S01]  /*7a70*/  IMAD.X R7, R11, 0x1, R5, P3 ;  /* 0x000000010b077824 */ /* 0x000fe200018e0605 */
[----:B------:R-:W-:Y:S01]  /*7a80*/  F2FP.F16.F32.PACK_AB R27, RZ, R27 ;  /* 0x0000001bff1b723e */ /* 0x000fe200000000ff */
[-C--:B------:R-:W-:Y:S01]  /*7a90*/  FMUL R33, R33, R153.reuse ;  /* 0x0000009921217220 */ /* 0x080fe20000400000 */
[----:B------:R-:W-:Y:S01]  /*7aa0*/  ISETP.GT.AND P0, PT, R0, 0x8, PT ;  /* 0x000000080000780c */ /* 0x000fe20003f04270 */
[-C--:B------:R-:W-:Y:S01]  /*7ab0*/  FMUL R34, R34, R153.reuse ;  /* 0x0000009922227220 */ /* 0x080fe20000400000 */
[----:B------:R-:W-:Y:S01]  /*7ac0*/  F2FP.F16.F32.PACK_AB R28, RZ, R28 ;  /* 0x0000001cff1c723e */ /* 0x000fe200000000ff */
[-C--:B------:R-:W-:Y:S01]  /*7ad0*/  FMUL R35, R35, R153.reuse ;  /* 0x0000009923237220 */ /* 0x080fe20000400000 */
[C---:B------:R-:W-:Y:S01]  /*7ae0*/  ISETP.GT.AND P4, PT, R3.reuse, RZ, P0 ;  /* 0x000000ff0300720c */ /* 0x040fe20000784270 */
[----:B------:R-:W-:Y:S01]  /*7af0*/  FMUL R36, R36, R153 ;  /* 0x0000009924247220 */ /* 0x000fe20000400000 */
[----:B------:R-:W-:Y:S01]  /*7b00*/  F2FP.F16.F32.PACK_AB R29, RZ, R29 ;  /* 0x0000001dff1d723e */ /* 0x000fe200000000ff */
[----:B------:R-:W-:Y:S01]  /*7b10*/  @P1 STG.E.U16 desc[UR36][R6.64], R26 ;  /* 0x0000001a06001986 */ /* 0x000fe2000c101524 */
[----:B------:R-:W-:Y:S01]  /*7b20*/  ISETP.GT.AND P1, PT, R3, 0x8, P0 ;  /* 0x000000080300780c */ /* 0x000fe20000724270 */
[-C--:B------:R-:W-:Y:S01]  /*7b30*/  FMUL R37, R37, R153.reuse ;  /* 0x0000009925257220 */ /* 0x080fe20000400000 */
[----:B------:R-:W-:Y:S01]  /*7b40*/  F2FP.F16.F32.PACK_AB R30, RZ, R30 ;  /* 0x0000001eff1e723e */ /* 0x000fe200000000ff */
[----:B------:R-:W-:Y:S01]  /*7b50*/  @P2 STG.E.U16 desc[UR36][R6.64+0x2], R27 ;  /* 0x0000021b06002986 */ /* 0x000fe2000c101524 */
[----:B------:R-:W-:Y:S01]  /*7b60*/  ISETP.GT.AND P2, PT, R0, 0x9, PT ;  /* 0x000000090000780c */ /* 0x000fe20003f44270 */
[----:B------:R-:W-:Y:S01]  /*7b70*/  FMUL R38, R38, R153 ;  /* 0x0000009926267220 */ /* 0x000fe20000400000 */
[----:B------:R-:W-:Y:S01]  /*7b80*/  F2FP.F16.F32.PACK_AB R31, RZ, R31 ;  /* 0x0000001fff1f723e */ /* 0x000fe200000000ff */
[-C--:B------:R-:W-:Y:S01]  /*7b90*/  FMUL R39, R39, R153.reuse ;  /* 0x0000009927277220 */ /* 0x080fe20000400000 */
[C---:B------:R-:W-:Y:S01]  /*7ba0*/  ISETP.GT.AND P3, PT, R3.reuse, RZ, P2 ;  /* 0x000000ff0300720c */ /* 0x040fe20001764270 */
[----:B------:R-:W-:Y:S01]  /*7bb0*/  @P4 STG.E.U16 desc[UR36][R4.64+0x10], R28 ;  /* 0x0000101c04004986 */ /* 0x000fe2000c101524 */
[----:B------:R-:W-:Y:S01]  /*7bc0*/  ISETP.GT.AND P2, PT, R3, 0x8, P2 ;  /* 0x000000080300780c */ /* 0x000fe20001744270 */
[-C--:B------:R-:W-:Y:S01]  /*7bd0*/  FMUL R40, R40, R153.reuse ;  /* 0x0000009928287220 */ /* 0x080fe20000400000 */
[----:B------:R-:W-:Y:S01]  /*7be0*/  ISETP.GT.AND P0, PT, R0, 0x10, PT ;  /* 0x000000100000780c */ /* 0x000fe20003f04270 */
[-C--:B------:R-:W-:Y:S01]  /*7bf0*/  FMUL R41, R41, R153.reuse ;  /* 0x0000009929297220 */ /* 0x080fe20000400000 */
[----:B------:R-:W-:Y:S01]  /*7c00*/  F2FP.F16.F32.PACK_AB R32, RZ, R32 ;  /* 0x00000020ff20723e */ /* 0x000fe200000000ff */
[-C--:B------:R-:W-:Y:S01]  /*7c10*/  FMUL R42, R42, R153.reuse ;  /* 0x000000992a2a7220 */ /* 0x080fe20000400000 */
[----:B------:R-:W-:Y:S01]  /*7c20*/  ISETP.GT.AND P4, PT, R3, RZ, P0 ;  /* 0x000000ff0300720c */ /* 0x000fe20000784270 */
[----:B------:R-:W-:Y:S01]  /*7c30*/  FMUL R43, R43, R153 ;  /* 0x000000992b2b7220 */ /* 0x000fe20000400000 */
[----:B------:R-:W-:Y:S01]  /*7c40*/  F2FP.F16.F32.PACK_AB R33, RZ, R33 ;  /* 0x00000021ff21723e */ /* 0x000fe200000000ff */
[-C--:B------:R-:W-:Y:S01]  /*7c50*/  FMUL R44, R44, R153.reuse ;  /* 0x000000992c2c7220 */ /* 0x080fe20000400000 */
[----:B------:R-:W-:Y:S01]  /*7c60*/  F2FP.F16.F32.PACK_AB R34, RZ, R34 ;  /* 0x00000022ff22723e */ /* 0x000fe200000000ff */
[----:B------:R-:W-:Y:S01]  /*7c70*/  @P3 STG.E.U16 desc[UR36][R4.64+0x12], R29 ;  /* 0x0000121d04003986 */ /* 0x000fe2000c101524 */
[----:B------:R-:W-:Y:S01]  /*7c80*/  ISETP.GT.AND P3, PT, R0, 0x11, PT ;  /* 0x000000110000780c */ /* 0x000fe20003f64270 */
[----:B------:R-:W-:Y:S01]  /*7c90*/  FMUL R45, R45, R153 ;  /* 0x000000992d2d7220 */ /* 0x000fe20000400000 */
[----:B------:R-:W-:Y:S01]  /*7ca0*/  F2FP.F16.F32.PACK_AB R35, RZ, R35 ;  /* 0x00000023ff23723e */ /* 0x000fe200000000ff */
[----:B------:R-:W-:Y:S01]  /*7cb0*/  @P1 STG.E.U16 desc[UR36][R6.64+0x10], R30 ;  /* 0x0000101e06001986 */ /* 0x000fe2000c101524 */
[C---:B------:R-:W-:Y:S01]  /*7cc0*/  ISETP.GT.AND P1, PT, R3.reuse, 0x8, P0 ;  /* 0x000000080300780c */ /* 0x040fe20000724270 */
[-C--:B------:R-:W-:Y:S01]  /*7cd0*/  FMUL R46, R46, R153.reuse ;  /* 0x000000992e2e7220 */ /* 0x080fe20000400000 */
[----:B------:R-:W-:Y:S01]  /*7ce0*/  ISETP.GT.AND P0, PT, R0, 0x18, PT ;  /* 0x000000180000780c */ /* 0x000fe20003f04270 */
[----:B------:R-:W-:Y:S01]  /*7cf0*/  @P2 STG.E.U16 desc[UR36][R6.64+0x12], R31 ;  /* 0x0000121f06002986 */ /* 0x000fe2000c101524 */
[----:B------:R-:W-:Y:S01]  /*7d00*/  ISETP.GT.AND P2, PT, R3, RZ, P3 ;  /* 0x000000ff0300720c */ /* 0x000fe20001f44270 */
[-C--:B------:R-:W-:Y:S01]  /*7d10*/  FMUL R47, R47, R153.reuse ;  /* 0x000000992f2f7220 */ /* 0x080fe20000400000 */
[C---:B------:R-:W-:Y:S01]  /*7d20*/  ISETP.GT.AND P3, PT, R3.reuse, 0x8, P3 ;  /* 0x000000080300780c */ /* 0x040fe20001f64270 */
[----:B------:R-:W-:Y:S01]  /*7d30*/  @P4 STG.E.U16 desc[UR36][R4.64+0x20], R32 ;  /* 0x0000202004004986 */ /* 0x000fe2000c101524 */
[----:B------:R-:W-:Y:S01]  /*7d40*/  ISETP.GT.AND P4, PT, R3, RZ, P0 ;  /* 0x000000ff0300720c */ /* 0x000fe20000784270 */
[-C--:B------:R-:W-:Y:S01]  /*7d50*/  FMUL R48, R48, R153.reuse ;  /* 0x0000009930307220 */ /* 0x080fe20000400000 */
[----:B------:R-:W-:Y:S01]  /*7d60*/  F2FP.F16.F32.PACK_AB R36, RZ, R36 ;  /* 0x00000024ff24723e */ /* 0x000fe200000000ff */
[----:B------:R-:W-:Y:S01]  /*7d70*/  FMUL R49, R49, R153 ;  /* 0x0000009931317220 */ /* 0x000fe20000400000 */
[----:B------:R-:W-:Y:S01]  /*7d80*/  F2FP.F16.F32.PACK_AB R37, RZ, R37 ;  /* 0x00000025ff25723e */ /* 0x000fe200000000ff */
[-C--:B------:R-:W-:Y:S01]  /*7d90*/  FMUL R50, R50, R153.reuse ;  /* 0x0000009932327220 */ /* 0x080fe20000400000 */
[----:B------:R-:W-:Y:S01]  /*7da0*/  F2FP.F16.F32.PACK_AB R38, RZ, R38 ;  /* 0x00000026ff26723e */ /* 0x000fe200000000ff */
[----:B------:R-:W-:Y:S01]  /*7db0*/  FMUL R51, R51, R153 ;  /* 0x0000009933337220 */ /* 0x000fe20000400000 */
[----:B------:R-:W-:Y:S01]  /*7dc0*/  F2FP.F16.F32.PACK_AB R39, RZ, R39 ;  /* 0x00000027ff27723e */ /* 0x000fe200000000ff */
[----:B------:R-:W-:Y:S01]  /*7dd0*/  @P2 STG.E.U16 desc[UR36][R4.64+0x22], R33 ;  /* 0x0000222104002986 */ /* 0x000fe2000c101524 */
[----:B------:R-:W-:Y:S01]  /*7de0*/  F2FP.F16.F32.PACK_AB R40, RZ, R40 ;  /* 0x00000028ff28723e */ /* 0x000fe200000000ff */
[----:B------:R-:W-:Y:S01]  /*7df0*/  FMUL R52, R52, R153 ;  /* 0x0000009934347220 */ /* 0x000fe20000400000 */
[----:B------:R-:W-:Y:S01]  /*7e00*/  F2FP.F16.F32.PACK_AB R41, RZ, R41 ;  /* 0x00000029ff29723e */ /* 0x000fe200000000ff */
[----:B------:R-:W-:Y:S01]  /*7e10*/  @P1 STG.E.U16 desc[UR36][R6.64+0x20], R34 ;  /* 0x0000202206001986 */ /* 0x000fe2000c101524 */
[----:B------:R-:W-:Y:S01]  /*7e20*/  ISETP.GT.AND P1, PT, R3, 0x8, P0 ;  /* 0x000000080300780c */ /* 0x000fe20000724270 */
[-C--:B------:R-:W-:Y:S01]  /*7e30*/  FMUL R53, R53, R153.reuse ;  /* 0x0000009935357220 */ /* 0x080fe20000400000 */
[C---:B------:R-:W-:Y:S01]  /*7e40*/  ISETP.GT.AND P0, PT, R0.reuse, 0x20, PT ;  /* 0x000000200000780c */ /* 0x040fe20003f04270 */
[----:B------:R-:W-:Y:S01]  /*7e50*/  @P3 STG.E.U16 desc[UR36][R6.64+0x22], R35 ;  /* 0x0000222306003986 */ /* 0x000fe2000c101524 */
[----:B------:R-:W-:Y:S01]  /*7e60*/  ISETP.GT.AND P3, PT, R0, 0x19, PT ;  /* 0x000000190000780c */ /* 0x000fe20003f64270 */
[-C--:B------:R-:W-:Y:S01]  /*7e70*/  FMUL R54, R54, R153.reuse ;  /* 0x0000009936367220 */ /* 0x080fe20000400000 */
[----:B------:R-:W-:Y:S01]  /*7e80*/  F2FP.F16.F32.PACK_AB R42, RZ, R42 ;  /* 0x0000002aff2a723e */ /* 0x000fe200000000ff */
[----:B------:R-:W-:Y:S01]  /*7e90*/  @P4 STG.E.U16 desc[UR36][R4.64+0x30], R36 ;  /* 0x0000302404004986 */ /* 0x000fe2000c101524 */
[----:B------:R-:W-:Y:S01]  /*7ea0*/  ISETP.GT.AND P2, PT, R3, RZ, P3 ;  /* 0x000000ff0300720c */ /* 0x000fe20001f44270 */
[-C--:B------:R-:W-:Y:S01]  /*7eb0*/  FMUL R55, R55, R153.reuse ;  /* 0x0000009937377220 */ /* 0x080fe20000400000 */
[C---:B------:R-:W-:Y:S01]  /*7ec0*/  ISETP.GT.AND P3, PT, R3.reuse, 0x8, P3 ;  /* 0x000000080300780c */ /* 0x040fe20001f64270 */
[-C--:B------:R-:W-:Y:S01]  /*7ed0*/  FMUL R56, R56, R153.reuse ;  /* 0x0000009938387220 */ /* 0x080fe20000400000 */
[----:B------:R-:W-:Y:S01]  /*7ee0*/  ISETP.GT.AND P4, PT, R3, RZ, P0 ;  /* 0x000000ff0300720c */ /* 0x000fe20000784270 */
[----:B------:R-:W-:Y:S01]  /*7ef0*/  FMUL R57, R57, R153 ;  /* 0x0000009939397220 */ /* 0x000fe20000400000 */
[----:B------:R-:W-:Y:S01]  /*7f00*/  F2FP.F16.F32.PACK_AB R43, RZ, R43 ;  /* 0x0000002bff2b723e */ /* 0x000fe200000000ff */
[-C--:B------:R-:W-:Y:S01]  /*7f10*/  FMUL R58, R58, R153.reuse ;  /* 0x000000993a3a7220 */ /* 0x080fe20000400000 */
[----:B------:R-:W-:Y:S01]  /*7f20*/  F2FP.F16.F32.PACK_AB R44, RZ, R44 ;  /* 0x0000002cff2c723e */ /* 0x000fe200000000ff */
[----:B------:R-:W-:Y:S01]  /*7f30*/  FMUL R59, R59, R153 ;  /* 0x000000993b3b7220 */ /* 0x000fe20000400000 */
[----:B------:R-:W-:Y:S01]  /*7f40*/  F2FP.F16.F32.PACK_AB R45, RZ, R45 ;  /* 0x0000002dff2d723e */ /* 0x000fe200000000ff */
[----:B------:R-:W-:Y:S01]  /*7f50*/  FMUL R60, R60, R153 ;  /* 0x000000993c3c7220 */ /* 0x000fe20000400000 */
[----:B------:R-:W-:Y:S01]  /*7f60*/  F2FP.F16.F32.PACK_AB R46, RZ, R46 ;  /* 0x0000002eff2e723e */ /* 0x000fe200000000ff */
[----:B------:R-:W-:Y:S01]  /*7f70*/  @P2 STG.E.U16 desc[UR36][R4.64+0x32], R37 ;  /* 0x0000322504002986 */ /* 0x000fe2000c101524 */
[----:B------:R-:W-:Y:S01]  /*7f80*/  F2FP.F16.F32.PACK_AB R47, RZ, R47 ;  /* 0x0000002fff2f723e */ /* 0x000fe200000000ff */
[-C--:B------:R-:W-:Y:S01]  /*7f90*/  FMUL R61, R61, R153.reuse ;  /* 0x000000993d3d7220 */ /* 0x080fe20000400000 */
[----:B------:R-:W-:Y:S01]  /*7fa0*/  F2FP.F16.F32.PACK_AB R48, RZ, R48 ;  /* 0x00000030ff30723e */ /* 0x000fe200000000ff */
[----:B------:R-:W-:Y:S01]  /*7fb0*/  @P1 STG.E.U16 desc[UR36][R6.64+0x30], R38 ;  /* 0x0000302606001986 */ /* 0x000fe2000c101524 */
[----:B------:R-:W-:Y:S01]  /*7fc0*/  ISETP.GT.AND P1, PT, R3, 0x8, P0 ;  /* 0x000000080300780c */ /* 0x000fe20000724270 */
[-C--:B------:R-:W-:Y:S01]  /*7fd0*/  FMUL R62, R62, R153.reuse ;  /* 0x000000993e3e7220 */ /* 0x080fe20000400000 */
[C---:B------:R-:W-:Y:S01]  /*7fe0*/  ISETP.GT.AND P0, PT, R0.reuse, 0x28, PT ;  /* 0x000000280000780c */ /* 0x040fe20003f04270 */
[----:B------:R-:W-:Y:S01]  /*7ff0*/  @P3 STG.E.U16 desc[UR36][R6.64+0x32], R39 ;  /* 0x0000322706003986 */ /* 0x000fe2000c101524 */
[----:B------:R-:W-:Y:S01]  /*8000*/  ISETP.GT.AND P3, PT, R0, 0x21, PT ;  /* 0x000000210000780c */ /* 0x000fe20003f64270 */
[----:B------:R-:W-:Y:S01]  /*8010*/  FMUL R63, R63, R153 ;  /* 0x000000993f3f7220 */ /* 0x000fe20000400000 */
[----:B------:R-:W-:Y:S01]  /*8020*/  F2FP.F16.F32.PACK_AB R49, RZ, R49 ;  /* 0x00000031ff31723e */ /* 0x000fe200000000ff */
[----:B------:R-:W-:Y:S01]  /*8030*/  @P4 STG.E.U16 desc[UR36][R4.64+0x40], R40 ;  /* 0x0000402804004986 */ /* 0x000fe2000c101524 */
[C---:B------:R-:W-:Y:S01]  /*8040*/  ISETP.GT.AND P2, PT, R3.reuse, RZ, P3 ;  /* 0x000000ff0300720c */ /* 0x040fe20001f44270 */
[-C--:B------:R-:W-:Y:S01]  /*8050*/  FMUL R64, R64, R153.reuse ;  /* 0x0000009940407220 */ /* 0x080fe20000400000 */
[----:B------:R-:W-:Y:S01]  /*8060*/  ISETP.GT.AND P3, PT, R3, 0x8, P3 ;  /* 0x000000080300780c */ /* 0x000fe20001f64270 */
[-C--:B------:R-:W-:Y:S01]  /*8070*/  FMUL R65, R65, R153.reuse ;  /* 0x0000009941417220 */ /* 0x080fe20000400000 */
        /* <DEDUP_REMOVED lines=248> */
[----:B------:R-:W-:-:S02]  /*9000*/  ISETP.GT.AND P1, PT, R3, 0x8, P0 ;  /* 0x000000080300780c */ /* 0x000fc40000724270 */
[C---:B------:R-:W-:Y:S01]  /*9010*/  ISETP.GT.AND P0, PT, R0.reuse, 0x78, PT ;  /* 0x000000780000780c */ /* 0x040fe20003f04270 */
[----:B------:R-:W-:Y:S01]  /*9020*/  @P3 STG.E.U16 desc[UR36][R6.64+0xd2], R79 ;  /* 0x0000d24f06003986 */ /* 0x000fe2000c101524 */
[----:B------:R-:W-:Y:S02]  /*9030*/  ISETP.GT.AND P3, PT, R0, 0x71, PT ;  /* 0x000000710000780c */ /* 0x000fe40003f64270 */
[----:B------:R-:W-:Y:S01]  /*9040*/  F2FP.F16.F32.PACK_AB R119, RZ, R119 ;  /* 0x00000077ff77723e */ /* 0x000fe200000000ff */
[----:B------:R-:W-:Y:S01]  /*9050*/  @P4 STG.E.U16 desc[UR36][R4.64+0xe0], R80 ;  /* 0x0000e05004004986 */ /* 0x000fe2000c101524 */
[C---:B------:R-:W-:Y:S02]  /*9060*/  ISETP.GT.AND P2, PT, R3.reuse, RZ, P3 ;  /* 0x000000ff0300720c */ /* 0x040fe40001f44270 */
[C---:B------:R-:W-:Y:S02]  /*9070*/  ISETP.GT.AND P3, PT, R3.reuse, 0x8, P3 ;  /* 0x000000080300780c */ /* 0x040fe40001f64270 */
[----:B------:R-:W-:-:S02]  /*9080*/  ISETP.GT.AND P4, PT, R3, RZ, P0 ;  /* 0x000000ff0300720c */ /* 0x000fc40000784270 */
[----:B------:R-:W-:Y:S02]  /*9090*/  F2FP.F16.F32.PACK_AB R120, RZ, R120 ;  /* 0x00000078ff78723e */ /* 0x000fe400000000ff */
[----:B------:R-:W-:Y:S02]  /*90a0*/  F2FP.F16.F32.PACK_AB R121, RZ, R121 ;  /* 0x00000079ff79723e */ /* 0x000fe400000000ff */
[----:B------:R-:W-:Y:S02]  /*90b0*/  F2FP.F16.F32.PACK_AB R122, RZ, R122 ;  /* 0x0000007aff7a723e */ /* 0x000fe400000000ff */
[----:B------:R-:W-:Y:S01]  /*90c0*/  F2FP.F16.F32.PACK_AB R123, RZ, R123 ;  /* 0x0000007bff7b723e */ /* 0x000fe200000000ff */
[----:B------:R-:W-:Y:S01]  /*90d0*/  @P2 STG.E.U16 desc[UR36][R4.64+0xe2], R81 ;  /* 0x0000e25104002986 */ /* 0x000fe2000c101524 */
[----:B------:R-:W-:Y:S02]  /*90e0*/  F2FP.F16.F32.PACK_AB R124, RZ, R124 ;  /* 0x0000007cff7c723e */ /* 0x000fe400000000ff */
        /* <DEDUP_REMOVED lines=66> */
[----:B------:R-:W-:Y:S04]  /*9510*/  @P2 STG.E.U16 desc[UR36][R4.64+0x122], R97 ;  /* 0x0001226104002986 */ /* 0x000fe8000c101524 */
[----:B------:R-:W-:Y:S01]  /*9520*/  @P1 STG.E.U16 desc[UR36][R6.64+0x120], R98 ;  /* 0x0001206206001986 */ /* 0x000fe2000c101524 */
[----:B------:R-:W-:-:S02]  /*9530*/  ISETP.GT.AND P1, PT, R3, 0x8, P0 ;  /* 0x000000080300780c */ /* 0x000fc40000724270 */
[C---:B------:R-:W-:Y:S01]  /*9540*/  ISETP.GT.AND P0, PT, R0.reuse, 0xa0, PT ;  /* 0x000000a00000780c */ /* 0x040fe20003f04270 */
[----:B------:R-:W-:Y:S01]  /*9550*/  @P3 STG.E.U16 desc[UR36][R6.64+0x122], R99 ;  /* 0x0001226306003986 */ /* 0x000fe2000c101524 */
[----:B------:R-:W-:-:S03]  /*9560*/  ISETP.GT.AND P3, PT, R0, 0x99, PT ;  /* 0x000000990000780c */ /* 0x000fc60003f64270 */
[----:B------:R-:W-:Y:S01]  /*9570*/  @P4 STG.E.U16 desc[UR36][R4.64+0x130], R100 ;  /* 0x0001306404004986 */ /* 0x000fe2000c101524 */
[C---:B------:R-:W-:Y:S02]  /*9580*/  ISETP.GT.AND P2, PT, R3.reuse, RZ, P3 ;  /* 0x000000ff0300720c */ /* 0x040fe40001f44270 */
[C---:B------:R-:W-:Y:S02]  /*9590*/  ISETP.GT.AND P3, PT, R3.reuse, 0x8, P3 ;  /* 0x000000080300780c */ /* 0x040fe40001f64270 */
[----:B------:R-:W-:-:S09]  /*95a0*/  ISETP.GT.AND P4, PT, R3, RZ, P0 ;  /* 0x000000ff0300720c */ /* 0x000fd20000784270 */
[----:B------:R-:W-:Y:S04]  /*95b0*/  @P2 STG.E.U16 desc[UR36][R4.64+0x132], R101 ;  /* 0x0001326504002986 */ /* 0x000fe8000c101524 */
[----:B------:R-:W-:Y:S01]  /*95c0*/  @P1 STG.E.U16 desc[UR36][R6.64+0x130], R102 ;  /* 0x0001306606001986 */ /* 0x000fe2000c101524 */
[----:B------:R-:W-:Y:S02]  /*95d0*/  ISETP.GT.AND P1, PT, R3, 0x8, P0 ;  /* 0x000000080300780c */ /* 0x000fe40000724270 */
        /* <DEDUP_REMOVED lines=76> */
[C---:B------:R-:W-:Y:S02]  /*9aa0*/  ISETP.GT.AND P3, PT, R3.reuse, RZ, P0 ;  /* 0x000000ff0300720c */ /* 0x040fe40000764270 */
[----:B------:R-:W-:-:S07]  /*9ab0*/  ISETP.GT.AND P0, PT, R3, 0x8, P0 ;  /* 0x000000080300780c */ /* 0x000fce0000704270 */
[----:B------:R-:W-:Y:S04]  /*9ac0*/  @P2 STG.E.U16 desc[UR36][R4.64+0x1b2], R133 ;  /* 0x0001b28504002986 */ /* 0x000fe8000c101524 */
[----:B------:R-:W-:Y:S01]  /*9ad0*/  @P1 STG.E.U16 desc[UR36][R6.64+0x1b0], R134 ;  /* 0x0001b08606001986 */ /* 0x000fe2000c101524 */
[----:B------:R-:W-:-:S03]  /*9ae0*/  ISETP.GT.AND P1, PT, R0, 0xe8, PT ;  /* 0x000000e80000780c */ /* 0x000fc60003f24270 */
        /* <DEDUP_REMOVED lines=11> */
[C---:B------:R-:W-:Y:S02]  /*9ba0*/  ISETP.GT.AND P2, PT, R3.reuse, RZ, P0 ;  /* 0x000000ff0300720c */ /* 0x040fe40000744270 */
[----:B------:R-:W-:Y:S01]  /*9bb0*/  ISETP.GT.AND P0, PT, R3, 0x8, P0 ;  /* 0x000000080300780c */ /* 0x000fe20000704270 */
[----:B------:R-:W-:Y:S01]  /*9bc0*/  @P3 STG.E.U16 desc[UR36][R4.64+0x1d0], R140 ;  /* 0x0001d08c04003986 */ /* 0x000fe2000c101524 */
[----:B------:R-:W-:-:S04]  /*9bd0*/  ISETP.GT.AND P3, PT, R0, 0xf0, PT ;  /* 0x000000f00000780c */ /* 0x000fc80003f64270 */
[C---:B------:R-:W-:Y:S02]  /*9be0*/  ISETP.GT.AND P4, PT, R3.reuse, RZ, P3 ;  /* 0x000000ff0300720c */ /* 0x040fe40001f84270 */
[----:B------:R-:W-:-:S03]  /*9bf0*/  ISETP.GT.AND P3, PT, R3, 0x8, P3 ;  /* 0x000000080300780c */ /* 0x000fc60001f64270 */
[----:B------:R-:W-:Y:S01]  /*9c00*/  @P2 STG.E.U16 desc[UR36][R4.64+0x1d2], R141 ;  /* 0x0001d28d04002986 */ /* 0x000fe2000c101524 */
[----:B------:R-:W-:-:S03]  /*9c10*/  ISETP.GT.AND P2, PT, R0, 0xf8, PT ;  /* 0x000000f80000780c */ /* 0x000fc60003f44270 */
[----:B------:R-:W-:Y:S01]  /*9c20*/  @P1 STG.E.U16 desc[UR36][R6.64+0x1d0], R142 ;  /* 0x0001d08e06001986 */ /* 0x000fe2000c101524 */
[----:B------:R-:W-:-:S03]  /*9c30*/  ISETP.GT.AND P1, PT, R0, 0xf9, PT ;  /* 0x000000f90000780c */ /* 0x000fc60003f24270 */
[----:B------:R-:W-:Y:S01]  /*9c40*/  @P0 STG.E.U16 desc[UR36][R6.64+0x1d2], R143 ;  /* 0x0001d28f06000986 */ /* 0x000fe2000c101524 */
[----:B------:R-:W-:-:S03]  /*9c50*/  ISETP.GT.AND P0, PT, R0, 0xf1, PT ;  /* 0x000000f10000780c */ /* 0x000fc60003f04270 */
[----:B------:R-:W-:Y:S01]  /*9c60*/  @P4 STG.E.U16 desc[UR36][R4.64+0x1e0], R144 ;  /* 0x0001e09004004986 */ /* 0x000fe2000c101524 */
[C---:B------:R-:W-:Y:S02]  /*9c70*/  ISETP.GT.AND P4, PT, R3.reuse, RZ, P0 ;  /* 0x000000ff0300720c */ /* 0x040fe40000784270 */
[----:B------:R-:W-:-:S11]  /*9c80*/  ISETP.GT.AND P0, PT, R3, 0x8, P0 ;  /* 0x000000080300780c */ /* 0x000fd60000704270 */
[----:B------:R-:W-:Y:S01]  /*9c90*/  @P4 STG.E.U16 desc[UR36][R4.64+0x1e2], R145 ;  /* 0x0001e29104004986 */ /* 0x000fe2000c101524 */
[C---:B------:R-:W-:Y:S01]  /*9ca0*/  ISETP.GT.AND P4, PT, R3.reuse, RZ, P2 ;  /* 0x000000ff0300720c */ /* 0x040fe20001784270 */
[----:B------:R-:W-:Y:S01]  /*9cb0*/  @P0 IMAD.MOV.U32 R2, RZ, RZ, R6 ;  /* 0x000000ffff020224 */ /* 0x000fe200078e0006 */
[C---:B------:R-:W-:Y:S01]  /*9cc0*/  ISETP.GT.AND P2, PT, R3.reuse, 0x8, P2 ;  /* 0x000000080300780c */ /* 0x040fe20001744270 */
[----:B------:R-:W-:Y:S01]  /*9cd0*/  @P3 STG.E.U16 desc[UR36][R6.64+0x1e0], R146 ;  /* 0x0001e09206003986 */ /* 0x000fe2000c101524 */
[C---:B------:R-:W-:Y:S02]  /*9ce0*/  ISETP.GT.AND P3, PT, R3.reuse, RZ, P1 ;  /* 0x000000ff0300720c */ /* 0x040fe40000f64270 */
[----:B------:R-:W-:Y:S01]  /*9cf0*/  ISETP.GT.AND P1, PT, R3, 0x8, P1 ;  /* 0x000000080300780c */ /* 0x000fe20000f24270 */
[----:B------:R-:W-:-:S05]  /*9d00*/  @P0 IMAD.MOV.U32 R3, RZ, RZ, R7 ;  /* 0x000000ffff030224 */ /* 0x000fca00078e0007 */
[----:B------:R0:W-:Y:S02]  /*9d10*/  @P0 STG.E.U16 desc[UR36][R2.64+0x1e2], R147 ;  /* 0x0001e29302000986 */ /* 0x0001e4000c101524 */
[----:B0-----:R-:W-:Y:S02]  /*9d20*/  @P4 IMAD.MOV.U32 R2, RZ, RZ, R4 ;  /* 0x000000ffff024224 */ /* 0x001fe400078e0004 */
[----:B------:R-:W-:-:S05]  /*9d30*/  @P4 IMAD.MOV.U32 R3, RZ, RZ, R5 ;  /* 0x000000ffff034224 */ /* 0x000fca00078e0005 */
[----:B------:R0:W-:Y:S04]  /*9d40*/  @P4 STG.E.U16 desc[UR36][R2.64+0x1f0], R148 ;  /* 0x0001f09402004986 */ /* 0x0001e8000c101524 */
[----:B------:R1:W-:Y:S01]  /*9d50*/  @P3 STG.E.U16 desc[UR36][R4.64+0x1f2], R149 ;  /* 0x0001f29504003986 */ /* 0x0003e2000c101524 */
[----:B0-----:R-:W-:Y:S02]  /*9d60*/  @P2 IMAD.MOV.U32 R2, RZ, RZ, R6 ;  /* 0x000000ffff022224 */ /* 0x001fe400078e0006 */
[----:B------:R-:W-:-:S05]  /*9d70*/  @P2 IMAD.MOV.U32 R3, RZ, RZ, R7 ;  /* 0x000000ffff032224 */ /* 0x000fca00078e0007 */
[----:B------:R1:W-:Y:S04]  /*9d80*/  @P2 STG.E.U16 desc[UR36][R2.64+0x1f0], R150 ;  /* 0x0001f09602002986 */ /* 0x0003e8000c101524 */
[----:B------:R1:W-:Y:S02]  /*9d90*/  @P1 STG.E.U16 desc[UR36][R6.64+0x1f2], R151 ;  /* 0x0001f29706001986 */ /* 0x0003e4000c101524 */
.L_x_291:
[----:B------:R-:W-:Y:S05]  /*9da0*/  BSYNC B0 ;  /* 0x0000000000007941 */ /* 0x000fea0003800000 */
.L_x_37:
[----:B01----:R-:W2:Y:S01]  /*9db0*/  LDL.64 R2, [R1] ;  /* 0x0000000001027983 */ /* 0x003ea20000100a00 */
[----:B------:R-:W-:Y:S01]  /*9dc0*/  ULDC.64 UR4, c[0x0][0x650] ;  /* 0x0001940000047ab9 */ /* 0x000fe20000000a00 */
[----:B------:R0:W-:Y:S01]  /*9dd0*/  SYNCS.ARRIVE.TRANS64.A1T0 RZ, [R162+UR45], RZ ;  /* 0x000000ffa2ff79a7 */ /* 0x0001e2000810002d */
[----:B------:R-:W-:Y:S01]  /*9de0*/  PRMT R0, RZ, 0x7610, R0 ;  /* 0x00007610ff007816 */ /* 0x000fe20000000000 */
[----:B------:R-:W-:Y:S02]  /*9df0*/  IMAD.MOV.U32 R19, RZ, RZ, -0x1 ;  /* 0xffffffffff137424 */ /* 0x000fe400078e00ff */
[----:B-----5:R-:W-:Y:S01]  /*9e00*/  IMAD.MOV.U32 R22, RZ, RZ, -0x1 ;  /* 0xffffffffff167424 */ /* 0x020fe200078e00ff */
[----:B--2---:R-:W-:-:S04]  /*9e10*/  LEA R18, P0, R2, R18, 0x1 ;  /* 0x0000001202127211 */ /* 0x004fc800078008ff */
[----:B------:R-:W-:Y:S01]  /*9e20*/  LEA.HI.X R17, R2, R17, R23, 0x1, P0 ;  /* 0x0000001102117211 */ /* 0x000fe200000f0c17 */
[----:B------:R-:W-:Y:S01]  /*9e30*/  IMAD.MOV.U32 R2, RZ, RZ, -0x1 ;  /* 0xffffffffff027424 */ /* 0x000fe200078e00ff */
[----:B------:R-:W-:-:S04]  /*9e40*/  ISETP.GE.U32.AND P0, PT, R18, UR4, PT ;  /* 0x0000000412007c0c */ /* 0x000fc8000bf06070 */
[----:B------:R-:W-:-:S13]  /*9e50*/  ISETP.GE.U32.AND.EX P0, PT, R17, UR5, PT, P0 ;  /* 0x0000000511007c0c */ /* 0x000fda000bf06100 */
[----:B0-----:R-:W-:Y:S05]  /*9e60*/  @P0 BRA `(.L_x_292) ;  /* 0x0000000400700947 */ /* 0x001fea0003800000 */
[----:B------:R-:W0:Y:S01]  /*9e70*/  S2R R10, SR_CTAID.X ;  /* 0x00000000000a7919 */ /* 0x000e220000002500 */
[----:B---34-:R-:W1:Y:S01]  /*9e80*/  LDC.64 R8, c[0x0][0x628] ;  /* 0x00018a00ff087b82 */ /* 0x018e620000000a00 */
[----:B------:R-:W-:Y:S01]  /*9e90*/  ULDC UR4, c[0x0][0x150] ;  /* 0x0000540000047ab9 */ /* 0x000fe20000000800 */
[----:B------:R-:W-:Y:S01]  /*9ea0*/  IMAD.MOV.U32 R6, RZ, RZ, R18 ;  /* 0x000000ffff067224 */ /* 0x000fe200078e0012 */
[----:B------:R-:W2:Y:S01]  /*9eb0*/  S2R R20, SR_CTAID.Y ;  /* 0x0000000000147919 */ /* 0x000ea20000002600 */
[----:B------:R-:W-:-:S04]  /*9ec0*/  IMAD.MOV.U32 R7, RZ, RZ, R17 ;  /* 0x000000ffff077224 */ /* 0x000fc800078e0011 */
[----:B------:R-:W3:Y:S08]  /*9ed0*/  LDC R15, c[0x0][0x144] ;  /* 0x00005100ff0f7b82 */ /* 0x000ef00000000800 */
[----:B------:R-:W4:Y:S08]  /*9ee0*/  LDC R0, c[0x0][0x630] ;  /* 0x00018c00ff007b82 */ /* 0x000f300000000800 */
[----:B------:R-:W2:Y:S01]  /*9ef0*/  LDC.64 R12, c[0x0][0x620] ;  /* 0x00018800ff0c7b82 */ /* 0x000ea20000000a00 */
[----:B-1----:R-:W-:-:S04]  /*9f00*/  ISETP.NE.U32.AND P0, PT, R8, RZ, PT ;  /* 0x000000ff0800720c */ /* 0x002fc80003f05070 */
[----:B------:R-:W-:Y:S02]  /*9f10*/  ISETP.NE.AND.EX P0, PT, R9, RZ, PT, P0 ;  /* 0x000000ff0900720c */ /* 0x000fe40003f05300 */
[----:B0-----:R-:W-:-:S05]  /*9f20*/  I2FP.F32.U32 R2, R10 ;  /* 0x0000000a00027245 */ /* 0x001fca0000201000 */
[----:B------:R-:W-:-:S04]  /*9f30*/  FMUL R2, R2, UR4 ;  /* 0x0000000402027c20 */ /* 0x000fc80008400000 */
[----:B------:R0:W1:Y:S02]  /*9f40*/  F2I.U32.TRUNC.NTZ R14, R2 ;  /* 0x00000002000e7305 */ /* 0x000064000020f000 */
[----:B---34-:R-:W-:Y:S05]  /*9f50*/  @!P0 BRA `(.L_x_293) ;  /* 0x0000000000288947 */ /* 0x018fea0003800000 */
[----:B------:R-:W3:Y:S02]  /*9f60*/  LDC R3, c[0x0][0x634] ;  /* 0x00018d00ff037b82 */ /* 0x000ee40000000800 */
[----:B---3--:R-:W-:-:S05]  /*9f70*/  IADD3 R7, P0, R18, R3, RZ ;  /* 0x0000000312077210 */ /* 0x008fca0007f1e0ff */
[----:B------:R-:W-:-:S04]  /*9f80*/  IMAD.X R11, RZ, RZ, R17, P0 ;  /* 0x000000ffff0b7224 */ /* 0x000fc800000e0611 */
[----:B0-----:R-:W-:-:S04]  /*9f90*/  IMAD.WIDE.U32 R2, R11, R8, RZ ;  /* 0x000000080b027225 */ /* 0x001fc800078e00ff */
[----:B------:R-:W-:-:S04]  /*9fa0*/  IMAD.WIDE.U32 R4, P0, R7, R9, R2 ;  /* 0x0000000907047225 */ /* 0x000fc80007800002 */
[----:B------:R-:W-:-:S04]  /*9fb0*/  IMAD.WIDE.U32 R2, R7, R8, RZ ;  /* 0x0000000807027225 */ /* 0x000fc800078e00ff */
[----:B------:R-:W-:Y:S01]  /*9fc0*/  IMAD.X R7, RZ, RZ, RZ, P0 ;  /* 0x000000ffff077224 */ /* 0x000fe200000e06ff */
[----:B------:R-:W-:Y:S01]  /*9fd0*/  IADD3 RZ, P0, R3, R4, RZ ;  /* 0x0000000403ff7210 */ /* 0x000fe20007f1e0ff */
[----:B------:R-:W-:-:S04]  /*9fe0*/  IMAD.MOV.U32 R6, RZ, RZ, R5 ;  /* 0x000000ffff067224 */ /* 0x000fc800078e0005 */
[----:B------:R-:W-:-:S08]  /*9ff0*/  IMAD.WIDE.U32.X R6, R11, R9, R6, P0 ;  /* 0x000000090b067225 */ /* 0x000fd000000e0406 */
.L_x_293:
[----:B------:R-:W3:Y:S01]  /*a000*/  LDC.64 R26, c[0x0][0x640] ;  /* 0x00019000ff1a7b82 */ /* 0x000ee20000000a00 */
[-C--:B------:R-:W-:Y:S01]  /*a010*/  SHF.R.U64 R11, R6, R0.reuse, R7 ;  /* 0x00000000060b7219 */ /* 0x080fe20000001207 */
[----:B------:R-:W-:Y:S01]  /*a020*/  IMAD.MOV.U32 R19, RZ, RZ, R17 ;  /* 0x000000ffff137224 */ /* 0x000fe200078e0011 */
[----:B------:R-:W-:Y:S01]  /*a030*/  SHF.R.U32.HI R0, RZ, R0, R7 ;  /* 0x00000000ff007219 */ /* 0x000fe20000011607 */
[----:B-1----:R-:W-:Y:S01]  /*a040*/  IMAD.MOV R14, RZ, RZ, -R14 ;  /* 0x000000ffff0e7224 */ /* 0x002fe200078e0a0e */
[----:B------:R-:W-:Y:S01]  /*a050*/  IADD3 R5, P0, RZ, -R11, RZ ;  /* 0x8000000bff057210 */ /* 0x000fe20007f1e0ff */
[----:B------:R-:W-:Y:S01]  /*a060*/  ULDC UR4, c[0x0][0x154] ;  /* 0x0000550000047ab9 */ /* 0x000fe20000000800 */
[----:B------:R-:W-:Y:S01]  /*a070*/  IMAD.MOV.U32 R7, RZ, RZ, 0x1 ;  /* 0x00000001ff077424 */ /* 0x000fe200078e00ff */
[----:B------:R-:W1:Y:S01]  /*a080*/  LDC R4, c[0x0][0x618] ;  /* 0x00018600ff047b82 */ /* 0x000e620000000800 */
[----:B------:R-:W-:Y:S02]  /*a090*/  IMAD R22, R15, R14, R10 ;  /* 0x0000000e0f167224 */ /* 0x000fe400078e020a */
[----:B------:R-:W-:-:S04]  /*a0a0*/  IMAD.X R3, RZ, RZ, ~R0, P0 ;  /* 0x000000ffff037224 */ /* 0x000fc800000e0e00 */
[-C--:B--2---:R-:W-:Y:S01]  /*a0b0*/  IMAD R0, R3, R12.reuse, RZ ;  /* 0x0000000c03007224 */ /* 0x084fe200078e02ff */
[----:B------:R-:W2:Y:S01]  /*a0c0*/  LDC R6, c[0x0][0x608] ;  /* 0x00018200ff067b82 */ /* 0x000ea20000000800 */
[----:B0-----:R-:W-:-:S04]  /*a0d0*/  IMAD.WIDE.U32 R2, R5, R12, R18 ;  /* 0x0000000c05027225 */ /* 0x001fc800078e0012 */
[----:B------:R-:W-:Y:S01]  /*a0e0*/  IMAD R5, R5, R13, R0 ;  /* 0x0000000d05057224 */ /* 0x000fe200078e0200 */
[----:B------:R-:W-:Y:S02]  /*a0f0*/  I2FP.F32.U32 R0, R20 ;  /* 0x0000001400007245 */ /* 0x000fe40000201000 */
[----:B------:R-:W0:Y:S01]  /*a100*/  LDC R24, c[0x0][0x658] ;  /* 0x00019600ff187b82 */ /* 0x000e220000000800 */
[----:B------:R-:W-:Y:S01]  /*a110*/  IMAD.IADD R3, R3, 0x1, R5 ;  /* 0x0000000103037824 */ /* 0x000fe200078e0205 */
[----:B---3--:R-:W-:Y:S01]  /*a120*/  ISETP.NE.U32.AND P0, PT, R26, RZ, PT ;  /* 0x000000ff1a00720c */ /* 0x008fe20003f05070 */
[----:B------:R-:W-:Y:S01]  /*a130*/  FMUL R0, R0, UR4 ;  /* 0x0000000400007c20 */ /* 0x000fe20008400000 */
[----:B------:R-:W-:Y:S02]  /*a140*/  IMAD.MOV.U32 R5, RZ, RZ, -0x1 ;  /* 0xffffffffff057424 */ /* 0x000fe400078e00ff */
[----:B------:R-:W-:Y:S01]  /*a150*/  ISETP.NE.AND.EX P0, PT, R27, RZ, PT, P0 ;  /* 0x000000ff1b00720c */ /* 0x000fe20003f05300 */
[----:B------:R3:W4:Y:S01]  /*a160*/  F2I.U32.TRUNC.NTZ R12, R0 ;  /* 0x00000000000c7305 */ /* 0x000722000020f000 */
[----:B------:R-:W3:Y:S01]  /*a170*/  LDC R15, c[0x0][0x148] ;  /* 0x00005200ff0f7b82 */ /* 0x000ee20000000800 */
[----:B-1----:R-:W-:-:S02]  /*a180*/  SHF.R.U64 R10, R2, R4, R3 ;  /* 0x00000004020a7219 */ /* 0x002fc40000001203 */
[----:B------:R-:W-:-:S05]  /*a190*/  SHF.R.U32.HI R3, RZ, R4, R3 ;  /* 0x00000004ff037219 */ /* 0x000fca0000011603 */
[----:B------:R-:W1:Y:S01]  /*a1a0*/  LDC R14, c[0x0][0x600] ;  /* 0x00018000ff0e7b82 */ /* 0x000e620000000800 */
[-CC-:B--2---:R-:W-:Y:S02]  /*a1b0*/  SHF.R.U64 R8, R10, R6.reuse, R3.reuse ;  /* 0x000000060a087219 */ /* 0x184fe40000001203 */
[----:B------:R-:W-:-:S05]  /*a1c0*/  SHF.R.U32.HI R3, RZ, R6, R3 ;  /* 0x00000006ff037219 */ /* 0x000fca0000011603 */
[----:B------:R-:W2:Y:S01]  /*a1d0*/  LDC R21, c[0x0][0x648] ;  /* 0x00019200ff157b82 */ /* 0x000ea20000000800 */
[-CC-:B0-----:R-:W-:Y:S02]  /*a1e0*/  SHF.R.U64 R13, R8, R24.reuse, R3.reuse ;  /* 0x00000018080d7219 */ /* 0x181fe40000001203 */
[-C--:B------:R-:W-:Y:S02]  /*a1f0*/  SHF.L.U32 R5, R5, R24.reuse, RZ ;  /* 0x0000001805057219 */ /* 0x080fe400000006ff */
[-C--:B------:R-:W-:Y:S01]  /*a200*/  SHF.R.U32.HI R3, RZ, R24.reuse, R3 ;  /* 0x00000018ff037219 */ /* 0x080fe20000011603 */
[----:B------:R-:W-:Y:S01]  /*a210*/  IMAD.MOV.U32 R2, RZ, RZ, R13 ;  /* 0x000000ffff027224 */ /* 0x000fe200078e000d */
[----:B------:R-:W-:Y:S01]  /*a220*/  SHF.L.U32 R24, R7, R24, RZ ;  /* 0x0000001807187219 */ /* 0x000fe200000006ff */
[----:B------:R-:W0:Y:S01]  /*a230*/  LDC R25, c[0x0][0x638] ;  /* 0x00018e00ff197b82 */ /* 0x000e220000000800 */
[----:B------:R-:W-:-:S07]  /*a240*/  LOP3.LUT R19, RZ, R5, RZ, 0x33, !PT ;  /* 0x00000005ff137212 */ /* 0x000fce00078e33ff */
[----:B------:R-:W0:Y:S01]  /*a250*/  LDC R28, c[0x0][0x610] ;  /* 0x00018400ff1c7b82 */ /* 0x000e220000000800 */
[----:B----4-:R-:W-:Y:S05]  /*a260*/  @!P0 BRA `(.L_x_294) ;  /* 0x0000000000288947 */ /* 0x010fea0003800000 */
[----:B---3--:R-:W3:Y:S02]  /*a270*/  LDC R0, c[0x0][0x64c] ;  /* 0x00019300ff007b82 */ /* 0x008ee40000000800 */
[----:B---3--:R-:W-:-:S05]  /*a280*/  IADD3 R7, P0, R13, R0, RZ ;  /* 0x000000000d077210 */ /* 0x008fca0007f1e0ff */
        /* <DEDUP_REMOVED lines=8> */
.L_x_294:
[----:B------:R-:W4:Y:S01]  /*a310*/  LDC R4, c[0x0][0x65c] ;  /* 0x00019700ff047b82 */ /* 0x000f220000000800 */
[----:B--23--:R-:W-:Y:S01]  /*a320*/  SHF.R.U64 R0, R2, R21, R3 ;  /* 0x0000001502007219 */ /* 0x00cfe20000001203 */
[----:B-1----:R-:W-:Y:S01]  /*a330*/  VIADD R3, R14, 0xffffffff ;  /* 0xffffffff0e037836 */ /* 0x002fe20000000000 */
[----:B------:R-:W-:Y:S01]  /*a340*/  LOP3.LUT R19, R8, R19, RZ, 0xc0, !PT ;  /* 0x0000001308137212 */ /* 0x000fe200078ec0ff */
[----:B------:R-:W-:Y:S02]  /*a350*/  IMAD.MOV R12, RZ, RZ, -R12 ;  /* 0x000000ffff0c7224 */ /* 0x000fe400078e0a0c */
[----:B------:R-:W-:Y:S01]  /*a360*/  IMAD.MOV R2, RZ, RZ, -R0 ;  /* 0x000000ffff027224 */ /* 0x000fe200078e0a00 */
[----:B------:R-:W-:Y:S01]  /*a370*/  LOP3.LUT R3, R10, R3, RZ, 0xc0, !PT ;  /* 0x000000030a037212 */ /* 0x000fe200078ec0ff */
[----:B------:R-:W-:Y:S02]  /*a380*/  IMAD R19, R24, R0, R19 ;  /* 0x0000000018137224 */ /* 0x000fe400078e0213 */
[----:B0-----:R-:W-:-:S04]  /*a390*/  IMAD R0, R2, R25, R13 ;  /* 0x0000001902007224 */ /* 0x001fc800078e020d */
[----:B------:R-:W-:Y:S01]  /*a3a0*/  IMAD R2, R0, R14, R3 ;  /* 0x0000000e00027224 */ /* 0x000fe200078e0203 */
[----:B----4-:R-:W-:Y:S01]  /*a3b0*/  ISETP.NE.AND P0, PT, R4, 0x1, PT ;  /* 0x000000010400780c */ /* 0x010fe20003f05270 */
[----:B------:R-:W-:-:S05]  /*a3c0*/  IMAD.MOV.U32 R4, RZ, RZ, 0x1 ;  /* 0x00000001ff047424 */ /* 0x000fca00078e00ff */
[----:B------:R-:W-:-:S07]  /*a3d0*/  PRMT R0, R4, 0x7610, R0 ;  /* 0x0000761004007816 */ /* 0x000fce0000000000 */
[----:B------:R-:W-:-:S04]  /*a3e0*/  @P0 IMAD R22, R15, R12, R20 ;  /* 0x0000000c0f160224 */ /* 0x000fc800078e0214 */
[----:B------:R-:W-:-:S05]  /*a3f0*/  IMAD R19, R19, R28, R22 ;  /* 0x0000001c13137224 */ /* 0x000fca00078e0216 */
[----:B------:R-:W-:Y:S02]  /*a400*/  SEL R22, R2, R19, !P0 ;  /* 0x0000001302167207 */ /* 0x000fe40004000000 */
[----:B------:R-:W-:Y:S01]  /*a410*/  SEL R19, R19, R2, !P0 ;  /* 0x0000000213137207 */ /* 0x000fe20004000000 */
[----:B------:R-:W-:-:S07]  /*a420*/  IMAD.MOV.U32 R2, RZ, RZ, R11 ;  /* 0x000000ffff027224 */ /* 0x000fce00078e000b */
.L_x_292:
[----:B------:R-:W-:Y:S02]  /*a430*/  LOP3.LUT P0, RZ, R0, 0xff, RZ, 0xc0, !PT ;  /* 0x000000ff00ff7812 */ /* 0x000fe4000780c0ff */
[----:B------:R-:W-:-:S11]  /*a440*/  LOP3.LUT R175, R175, 0x1, RZ, 0x3c, !PT ;  /* 0x00000001afaf7812 */ /* 0x000fd600078e3cff */
[----:B------:R-:W-:Y:S05]  /*a450*/  @P0 BRA `(.L_x_295) ;  /* 0xffffff7000b40947 */ /* 0x000fea000383ffff */
[----:B------:R-:W-:Y:S05]  /*a460*/  EXIT ;  /* 0x000000000000794d */ /* 0x000fea0003800000 */
.L_x_18:
[----:B------:R-:W-:-:S08]  /*a470*/  ISETP.NE.AND P0, PT, R5, RZ, PT ;  /* 0x000000ff0500720c */ /* 0x000fd00003f05270 */
[----:B0-2---:R-:W0:-:S00]  /*a480*/  USETMAXREG.DEALLOC.CTAPOOL 0x28 ;  /* 0x00000028000079c8 */ /* 0x005e0000080e0500 */
[----:B------:R-:W-:Y:S05]  /*a490*/  @P0 EXIT ;  /* 0x000000000000094d */ /* 0x000fea0003800000 */
[----:B0-----:R-:W-:Y:S01]  /*a4a0*/  LOP3.LUT P0, RZ, R8, 0xff, RZ, 0xc0, !PT ;  /* 0x000000ff08ff7812 */ /* 0x001fe2000780c0ff */
[----:B------:R-:W-:Y:S02]  /*a4b0*/  IMAD.MOV.U32 R0, RZ, RZ, 0x1 ;  /* 0x00000001ff007424 */ /* 0x000fe400078e00ff */
[----:B------:R-:W-:-:S10]  /*a4c0*/  IMAD.MOV.U32 R8, RZ, RZ, RZ ;  /* 0x000000ffff087224 */ /* 0x000fd400078e00ff */
[----:B------:R-:W-:Y:S05]  /*a4d0*/  @!P0 BRA `(.L_x_296) ;  /* 0x0000000c00388947 */ /* 0x000fea0003800000 */
[----:B------:R-:W0:Y:S01]  /*a4e0*/  S2UR UR8, SR_CgaCtaId ;  /* 0x00000000000879c3 */ /* 0x000e220000008800 */
[----:B------:R-:W-:Y:S01]  /*a4f0*/  LOP3.LUT P0, RZ, R4, 0x1f, RZ, 0xc0, !PT ;  /* 0x0000001f04ff7812 */ /* 0x000fe2000780c0ff */
[----:B------:R-:W-:Y:S01]  /*a500*/  ULDC UR5, c[0x0][0x658] ;  /* 0x0001960000057ab9 */ /* 0x000fe20000000800 */
[----:B------:R-:W-:Y:S01]  /*a510*/  UMOV UR6, 0xffffffff ;  /* 0xffffffff00067882 */ /* 0x000fe20000000000 */
[----:B------:R-:W-:Y:S01]  /*a520*/  BSSY B0, `(.L_x_296) ;  /* 0x00000c9000007945 */ /* 0x000fe20003800000 */
[----:B------:R-:W-:Y:S01]  /*a530*/  USHF.L.U32 UR6, UR6, UR5, URZ ;  /* 0x0000000506067299 */ /* 0x000fe2000800063f */
[C---:B------:R-:W-:Y:S01]  /*a540*/  ISETP.NE.AND P2, PT, R3.reuse, RZ, PT ;  /* 0x000000ff0300720c */ /* 0x040fe20003f45270 */
[----:B------:R-:W-:Y:S01]  /*a550*/  IMAD.MOV.U32 R9, RZ, RZ, 0x1 ;  /* 0x00000001ff097424 */ /* 0x000fe200078e00ff */
[----:B------:R-:W-:Y:S01]  /*a560*/  ISETP.NE.OR P0, PT, R3, RZ, !P0 ;  /* 0x000000ff0300720c */ /* 0x000fe20004705670 */
[----:B------:R-:W-:Y:S01]  /*a570*/  IMAD.MOV.U32 R0, RZ, RZ, 0x1 ;  /* 0x00000001ff007424 */ /* 0x000fe200078e00ff */
[----:B------:R-:W-:Y:S01]  /*a580*/  LOP3.LUT R6, R16, 0x2, RZ, 0xfc, !PT ;  /* 0x0000000210067812 */ /* 0x000fe200078efcff */
[----:B------:R-:W-:Y:S01]  /*a590*/  IMAD.MOV.U32 R8, RZ, RZ, RZ ;  /* 0x000000ffff087224 */ /* 0x000fe200078e00ff */
[----:B------:R-:W-:Y:S01]  /*a5a0*/  ULDC UR4, c[0x0][0x600] ;  /* 0x0001800000047ab9 */ /* 0x000fe20000000800 */
[----:B------:R-:W-:Y:S01]  /*a5b0*/  UMOV UR7, 0x1 ;  /* 0x0000000100077882 */ /* 0x000fe20000000000 */
[----:B------:R-:W-:-:S02]  /*a5c0*/  UIADD3 UR22, UR40, 0x1, URZ ;  /* 0x0000000128167890 */ /* 0x000fc4000fffe03f */
[----:B------:R-:W-:Y:S02]  /*a5d0*/  UIADD3 UR15, UR4, -0x1, URZ ;  /* 0xffffffff040f7890 */ /* 0x000fe4000fffe03f */
[----:B------:R-:W-:Y:S02]  /*a5e0*/  USHF.L.U32 UR17, UR7, UR5, URZ ;  /* 0x0000000507117299 */ /* 0x000fe4000800063f */
[----:B------:R-:W-:Y:S01]  /*a5f0*/  ULOP3.LUT UR16, URZ, UR6, URZ, 0x33, !UPT ;  /* 0x000000063f107292 */ /* 0x000fe2000f8e333f */
[----:B------:R-:W-:Y:S01]  /*a600*/  ULDC.64 UR20, c[0x0][0x198] ;  /* 0x0000660000147ab9 */ /* 0x000fe20000000a00 */
[----:B0-----:R-:W-:-:S10]  /*a610*/  IMAD.U32 R7, RZ, RZ, UR8 ;  /* 0x00000008ff077e24 */ /* 0x001fd4000f8e00ff */
.L_x_308:
[----:B------:R-:W-:-:S03]  /*a620*/  UMOV UR4, 0xffffffff ;  /* 0xffffffff00047882 */ /* 0x000fc60000000000 */
[----:B------:R-:W-:Y:S05]  /*a630*/  BRA.DIV UR4, `(.L_x_297) ;  /* 0x0000001204f07947 */ /* 0x000fea000b800000 */
[----:B------:R-:W-:-:S13]  /*a640*/  ELECT P6, URZ, PT ;  /* 0x00000000003f782f */ /* 0x000fda00038c0000 */
.L_x_328:
[----:B------:R-:W0:Y:S01]  /*a650*/  LDC R3, c[0x0][0x28c] ;  /* 0x0000a300ff037b82 */ /* 0x000e220000000800 */
[----:B------:R-:W-:Y:S01]  /*a660*/  BSSY B1, `(.L_x_298) ;  /* 0x000003c000017945 */ /* 0x000fe20003800000 */
[----:B0-----:R-:W-:-:S13]  /*a670*/  ISETP.LT.OR P6, PT, R3, 0x1, !P6 ;  /* 0x000000010300780c */ /* 0x001fda00077c1670 */
[----:B------:R-:W-:Y:S05]  /*a680*/  @P6 BRA `(.L_x_299) ;  /* 0x0000000000e46947 */ /* 0x000fea0003800000 */
[----:B------:R-:W-:Y:S02]  /*a690*/  IMAD R7, R19, 0x4, R7 ;  /* 0x0000000413077824 */ /* 0x000fe400078e0207 */
[----:B------:R-:W-:Y:S02]  /*a6a0*/  IMAD.SHL.U32 R22, R22, 0x100, RZ ;  /* 0x0000010016167824 */ /* 0x000fe400078e00ff */
[----:B------:R-:W-:Y:S02]  /*a6b0*/  IMAD.MOV.U32 R14, RZ, RZ, RZ ;  /* 0x000000ffff0e7224 */ /* 0x000fe400078e00ff */
[----:B------:R-:W-:Y:S02]  /*a6c0*/  IMAD.U32 R15, RZ, RZ, UR22 ;  /* 0x00000016ff0f7e24 */ /* 0x000fe4000f8e00ff */
[----:B------:R-:W-:Y:S02]  /*a6d0*/  IMAD.MOV.U32 R3, RZ, RZ, R0 ;  /* 0x000000ffff037224 */ /* 0x000fe400078e0000 */
[----:B------:R-:W-:-:S02]  /*a6e0*/  IMAD.MOV.U32 R4, RZ, RZ, R8 ;  /* 0x000000ffff047224 */ /* 0x000fc400078e0008 */
[----:B------:R-:W-:-:S07]  /*a6f0*/  IMAD.SHL.U32 R11, R7, 0x10, RZ ;  /* 0x00000010070b7824 */ /* 0x000fce00078e00ff */
.L_x_303:
[----:B------:R-:W0:Y:S01]  /*a700*/  S2UR UR4, SR_CgaCtaId ;  /* 0x00000000000479c3 */ /* 0x000e220000008800 */
[----:B------:R-:W-:Y:S02]  /*a710*/  MOV R10, 0x400 ;  /* 0x00000400000a7802 */ /* 0x000fe40000000f00 */
[----:B------:R-:W-:Y:S01]  /*a720*/  SHF.L.U32 R5, R3, 0x1f, RZ ;  /* 0x0000001f03057819 */ /* 0x000fe200000006ff */
[----:B0-----:R-:W-:-:S05]  /*a730*/  IMAD.U32 R7, RZ, RZ, UR4 ;  /* 0x00000004ff077e24 */ /* 0x001fca000f8e00ff */
[----:B------:R-:W-:Y:S02]  /*a740*/  LEA R13, R7, R10, 0x18 ;  /* 0x0000000a070d7211 */ /* 0x000fe400078ec0ff */
[----:B------:R-:W0:Y:S03]  /*a750*/  @!P2 LDC R10, c[0x0][0x500] ;  /* 0x00014000ff0aab82 */ /* 0x000e260000000800 */
[----:B------:R-:W-:-:S04]  /*a760*/  IMAD R12, R4, 0x8, R13 ;  /* 0x00000008040c7824 */ /* 0x000fc800078e020d */
[----:B------:R-:W1:Y:S02]  /*a770*/  SYNCS.PHASECHK.TRANS64.TRYWAIT P1, [R12+URZ+0x58], R5 ;  /* 0x000058050c0075a7 */ /* 0x000e64000802017f */
[----:B-1----:R-:W-:Y:S05]  /*a780*/  @!P1 BRA `(.L_x_300) ;  /* 0x0000001000bc9947 */ /* 0x002fea0003800000 */
.L_x_329:
[----:B-1----:R-:W-:Y:S01]  /*a790*/  PRMT R5, R6, 0x9910, RZ ;  /* 0x0000991006057816 */ /* 0x002fe200000000ff */
[----:B0-----:R0:W-:Y:S03]  /*a7a0*/  @!P2 SYNCS.ARRIVE.TRANS64 RZ, [R12+URZ], R10 ;  /* 0x0000000a0cffa9a7 */ /* 0x0011e6000800003f */
[----:B------:R-:W-:-:S13]  /*a7b0*/  ISETP.NE.AND P1, PT, R5, 0x2, PT ;  /* 0x000000020500780c */ /* 0x000fda0003f25270 */
[----:B0-----:R-:W-:Y:S05]  /*a7c0*/  @P1 BRA `(.L_x_301) ;  /* 0x0000000000041947 */ /* 0x001fea0003800000 */
[----:B------:R-:W-:Y:S01]  /*a7d0*/  BPT.TRAP 0x1 ;  /* 0x000000040000795c */ /* 0x000fe20000300000 */
.L_x_301:
[----:B------:R-:W-:Y:S05]  /*a7e0*/  @P0 BRA `(.L_x_302) ;  /* 0x0000000000040947 */ /* 0x000fea0003800000 */
[----:B------:R-:W-:Y:S01]  /*a7f0*/  BPT.TRAP 0x1 ;  /* 0x000000040000795c */ /* 0x000fe20000300000 */
.L_x_302:
[----:B------:R-:W-:Y:S01]  /*a800*/  IMAD R5, R4, 0x4, R7 ;  /* 0x0000000404057824 */ /* 0x000fe200078e0207 */
[----:B------:R-:W-:Y:S01]  /*a810*/  R2UR UR9, R12 ;  /* 0x000000000c0972ca */ /* 0x000fe200000e0000 */
[----:B------:R-:W-:Y:S01]  /*a820*/  VIADD R15, R15, 0xffffffff ;  /* 0xffffffff0f0f7836 */ /* 0x000fe20000000000 */
[----:B------:R-:W-:Y:S01]  /*a830*/  UIADD3 UR4, UP0, UR20, 0xf0, URZ ;  /* 0x000000f014047890 */ /* 0x000fe2000ff1e03f */
[----:B------:R-:W-:Y:S01]  /*a840*/  IMAD.SHL.U32 R5, R5, 0x200, RZ ;  /* 0x0000020005057824 */ /* 0x000fe200078e00ff */
[----:B------:R-:W-:Y:S01]  /*a850*/  R2UR UR11, R11 ;  /* 0x000000000b0b72ca */ /* 0x000fe200000e0000 */
[----:B------:R-:W-:Y:S01]  /*a860*/  UIADD3 UR24, UP1, UR20, 0x1f0, URZ ;  /* 0x000001f014187890 */ /* 0x000fe2000ff3e03f */
[----:B------:R-:W-:Y:S01]  /*a870*/  R2UR UR10, R14 ;  /* 0x000000000e0a72ca */ /* 0x000fe200000e0000 */
[--C-:B------:R-:W-:Y:S01]  /*a880*/  IMAD R5, R5, 0x2, R13.reuse ;  /* 0x0000000205057824 */ /* 0x100fe200078e020d */
[----:B------:R-:W-:Y:S01]  /*a890*/  R2UR UR12, R2 ;  /* 0x00000000020c72ca */ /* 0x000fe200000e0000 */
[----:B------:R-:W-:Y:S01]  /*a8a0*/  IMAD R13, R4, 0x4000, R13 ;  /* 0x00004000040d7824 */ /* 0x000fe200078e020d */
[----:B------:R-:W-:Y:S01]  /*a8b0*/  R2UR UR18, R22 ;  /* 0x00000000161272ca */ /* 0x000fe200000e0000 */
[----:B------:R-:W-:Y:S01]  /*a8c0*/  VIADD R4, R4, 0x1 ;  /* 0x0000000104047836 */ /* 0x000fe20000000000 */
[----:B------:R-:W-:Y:S01]  /*a8d0*/  R2UR UR5, R5 ;  /* 0x00000000050572ca */ /* 0x000fe200000e0000 */
[----:B------:R-:W-:Y:S01]  /*a8e0*/  UIADD3.X UR25, URZ, UR21, URZ, UP1, !UPT ;  /* 0x000000153f197290 */ /* 0x000fe20008ffe43f */
[----:B------:R-:W-:Y:S01]  /*a8f0*/  R2UR UR8, R13 ;  /* 0x000000000d0872ca */ /* 0x000fe200000e0000 */
[----:B------:R-:W-:Y:S01]  /*a900*/  UMOV UR19, 0xf0000 ;  /* 0x000f000000137882 */ /* 0x000fe20000000000 */
[----:B------:R-:W-:Y:S01]  /*a910*/  ISETP.GT.AND P3, PT, R15, 0x1, PT ;  /* 0x000000010f00780c */ /* 0x000fe20003f64270 */
[----:B------:R-:W-:Y:S01]  /*a920*/  UMOV UR6, 0x0 ;  /* 0x0000000000067882 */ /* 0x000fe20000000000 */
[----:B------:R-:W-:Y:S01]  /*a930*/  UMOV UR7, 0x10000000 ;  /* 0x1000000000077882 */ /* 0x000fe20000000000 */
[----:B------:R-:W-:Y:S01]  /*a940*/  ISETP.NE.AND P1, PT, R4, 0xb, PT ;  /* 0x0000000b0400780c */ /* 0x000fe20003f25270 */
[----:B------:R-:W-:-:S03]  /*a950*/  VIADD R14, R14, 0x20 ;  /* 0x000000200e0e7836 */ /* 0x000fc60000000000 */
[----:B------:R-:W-:Y:S02]  /*a960*/  SEL R10, RZ, 0x1, P1 ;  /* 0x00000001ff0a7807 */ /* 0x000fe40000800000 */
[----:B------:R-:W-:Y:S01]  /*a970*/  UIADD3 UR13, UR5, 0x180, URZ ;  /* 0x00000180050d7890 */ /* 0x000fe2000fffe03f */
[----:B------:R-:W-:Y:S01]  /*a980*/  SEL R4, R4, RZ, P1 ;  /* 0x000000ff04047207 */ /* 0x000fe20000800000 */
[----:B------:R-:W-:Y:S01]  /*a990*/  UIADD3.X UR5, URZ, UR21, URZ, UP0, !UPT ;  /* 0x000000153f057290 */ /* 0x000fe200087fe43f */
[----:B------:R-:W-:Y:S01]  /*a9a0*/  LOP3.LUT R3, R3, R10, RZ, 0x3c, !PT ;  /* 0x0000000a03037212 */ /* 0x000fe200078e3cff */
[----:B------:R-:W-:-:S03]  /*a9b0*/  UIADD3 UR14, UR8, 0xb180, URZ ;  /* 0x0000b180080e7890 */ /* 0x000fc6000fffe03f */
[----:B------:R-:W-:-:S04]  /*a9c0*/  UMOV UR8, UR13 ;  /* 0x0000000d00087c82 */ /* 0x000fc80008000000 */
[----:B------:R0:W-:Y:S02]  /*a9d0*/  UTMALDG.3D.MULTICAST [UR8], [UR4], UR19, desc[UR6] ;  /* 0x00000608040073b4 */ /* 0x0001e40008011813 */
[----:B0-----:R-:W-:Y:S01]  /*a9e0*/  UMOV UR8, UR14 ;  /* 0x0000000e00087c82 */ /* 0x001fe20008000000 */
[----:B------:R-:W-:Y:S02]  /*a9f0*/  UMOV UR11, UR18 ;  /* 0x00000012000b7c82 */ /* 0x000fe40008000000 */
[----:B------:R0:W-:Y:S02]  /*aa00*/  UTMALDG.3D [UR8], [UR24], desc[UR6] ;  /* 0x00000608180075b4 */ /* 0x0001e40008011000 */
[----:B0-----:R-:W-:Y:S05]  /*aa10*/  @P3 BRA `(.L_x_303) ;  /* 0xfffffffc00383947 */ /* 0x001fea000383ffff */
.L_x_299:
[----:B------:R-:W-:Y:S05]  /*aa20*/  BSYNC B1 ;  /* 0x0000000000017941 */ /* 0x000fea0003800000 */
.L_x_298:
[----:B------:R-:W2:Y:S01]  /*aa30*/  LDL.64 R12, [R1] ;  /* 0x00000000010c7983 */ /* 0x000ea20000100a00 */
[----:B------:R-:W-:Y:S01]  /*aa40*/  LOP3.LUT P4, RZ, R9, 0xff, RZ, 0xc0, !PT ;  /* 0x000000ff09ff7812 */ /* 0x000fe2000788c0ff */
[----:B------:R-:W-:Y:S01]  /*aa50*/  VIADD R8, R8, UR40 ;  /* 0x0000002808087c36 */ /* 0x000fe20008000000 */
[----:B------:R-:W-:Y:S01]  /*aa60*/  ULDC.64 UR4, c[0x0][0x650] ;  /* 0x0001940000047ab9 */ /* 0x000fe20000000a00 */
[----:B------:R-:W-:Y:S01]  /*aa70*/  IMAD.U32 R5, RZ, RZ, UR40 ;  /* 0x00000028ff057e24 */ /* 0x000fe2000f8e00ff */
[----:B------:R-:W-:Y:S01]  /*aa80*/  UISETP.GE.U32.AND UP0, UPT, UR40, 0xb, UPT ;  /* 0x0000000b2800788c */ /* 0x000fe2000bf06070 */
[----:B------:R-:W-:Y:S01]  /*aa90*/  BSSY B1, `(.L_x_304) ;  /* 0x000006f000017945 */ /* 0x000fe20003800000 */
[----:B------:R-:W-:Y:S01]  /*aaa0*/  ISETP.GT.U32.AND P1, PT, R8, 0xa, PT ;  /* 0x0000000a0800780c */ /* 0x000fe20003f24070 */
[----:B------:R-:W-:Y:S01]  /*aab0*/  IMAD.MOV.U32 R19, RZ, RZ, -0x1 ;  /* 0xffffffffff137424 */ /* 0x000fe200078e00ff */
[----:B------:R-:W-:Y:S01]  /*aac0*/  PRMT R9, RZ, 0x7610, R9 ;  /* 0x00007610ff097816 */ /* 0x000fe20000000009 */
[----:B------:R-:W-:Y:S01]  /*aad0*/  IMAD.MOV.U32 R22, RZ, RZ, -0x1 ;  /* 0xffffffffff167424 */ /* 0x000fe200078e00ff */
[----:B------:R-:W-:-:S02]  /*aae0*/  ISETP.LT.U32.AND P1, PT, R5, 0xb, P1 ;  /* 0x0000000b0500780c */ /* 0x000fc40000f21070 */
[----:B------:R-:W-:Y:S01]  /*aaf0*/  PLOP3.LUT P3, PT, PT, PT, UP0, 0x80, 0x0 ;  /* 0x000000000000781c */ /* 0x000fe20003f6f008 */
[----:B------:R-:W0:Y:S01]  /*ab00*/  @P4 S2R R7, SR_CgaCtaId ;  /* 0x0000000000074919 */ /* 0x000e220000008800 */
[----:B------:R-:W-:-:S04]  /*ab10*/  @P4 MOV R2, 0x400 ;  /* 0x0000040000024802 */ /* 0x000fc80000000f00 */
[----:B0-----:R-:W-:Y:S01]  /*ab20*/  @P4 LEA R4, R7, R2, 0x18 ;  /* 0x0000000207044211 */ /* 0x001fe200078ec0ff */
[----:B------:R-:W-:-:S03]  /*ab30*/  IMAD.WIDE.U32 R2, R8, -0x45d1745d, RZ ;  /* 0xba2e8ba308027825 */ /* 0x000fc600078e00ff */
[----:B------:R0:W-:Y:S01]  /*ab40*/  @P4 SYNCS.ARRIVE.TRANS64.A1T0 RZ, [R4+URZ+0xe8], RZ ;  /* 0x0000e8ff04ff49a7 */ /* 0x0001e2000810003f */
[----:B------:R-:W-:Y:S01]  /*ab50*/  IMAD.MOV.U32 R2, RZ, RZ, -0x1 ;  /* 0xffffffffff027424 */ /* 0x000fe200078e00ff */
[----:B------:R-:W-:Y:S02]  /*ab60*/  SHF.R.U32.HI R5, RZ, 0x3, R3 ;  /* 0x00000003ff057819 */ /* 0x000fe40000011603 */
[----:B------:R-:W-:-:S03]  /*ab70*/  SEL R3, RZ, 0x1, !P1 ;  /* 0x00000001ff037807 */ /* 0x000fc60004800000 */
[----:B------:R-:W-:Y:S01]  /*ab80*/  IMAD R8, R5, -0xb, R8 ;  /* 0xfffffff505087824 */ /* 0x000fe200078e0208 */
[----:B------:R-:W-:Y:S02]  /*ab90*/  LOP3.LUT R0, R0, R3, RZ, 0x3c, !PT ;  /* 0x0000000300007212 */ /* 0x000fe400078e3cff */
[----:B------:R-:W-:Y:S02]  /*aba0*/  PRMT R3, RZ, 0x7610, R3 ;  /* 0x00007610ff037816 */ /* 0x000fe40000000003 */
[----:B------:R-:W-:Y:S02]  /*abb0*/  @P3 LOP3.LUT R0, R0, 0x1, R5, 0x78, !PT ;  /* 0x0000000100003812 */ /* 0x000fe400078e7805 */
[----:B--2---:R-:W-:-:S04]  /*abc0*/  IADD3 R18, P4, R18, R12, RZ ;  /* 0x0000000c12127210 */ /* 0x004fc80007f9e0ff */
[----:B------:R-:W-:Y:S01]  /*abd0*/  ISETP.GE.U32.AND P1, PT, R18, UR4, PT ;  /* 0x0000000412007c0c */ /* 0x000fe2000bf26070 */
[----:B------:R-:W-:-:S05]  /*abe0*/  IMAD.X R17, R17, 0x1, R23, P4 ;  /* 0x0000000111117824 */ /* 0x000fca00020e0617 */
[----:B------:R-:W-:-:S13]  /*abf0*/  ISETP.GE.U32.AND.EX P1, PT, R17, UR5, PT, P1 ;  /* 0x0000000511007c0c */ /* 0x000fda000bf26110 */
[----:B0-----:R-:W-:Y:S05]  /*ac00*/  @P1 BRA `(.L_x_305) ;  /* 0x00000004005c1947 */ /* 0x001fea0003800000 */
[----:B------:R-:W0:Y:S01]  /*ac10*/  S2R R12, SR_CTAID.X ;  /* 0x00000000000c7919 */ /* 0x000e220000002500 */
[----:B------:R-:W-:Y:S01]  /*ac20*/  ULDC.64 UR4, c[0x0][0x628] ;  /* 0x00018a0000047ab9 */ /* 0x000fe20000000a00 */
[----:B------:R-:W1:Y:S01]  /*ac30*/  LDC R13, c[0x0][0x144] ;  /* 0x00005100ff0d7b82 */ /* 0x000e620000000800 */
[----:B------:R-:W-:Y:S01]  /*ac40*/  ISETP.NE.U32.AND P1, PT, RZ, UR4, PT ;  /* 0x00000004ff007c0c */ /* 0x000fe2000bf25070 */
[----:B------:R-:W2:Y:S01]  /*ac50*/  S2R R10, SR_CTAID.Y ;  /* 0x00000000000a7919 */ /* 0x000ea20000002600 */
[----:B------:R-:W-:Y:S01]  /*ac60*/  ULDC UR7, c[0x0][0x630] ;  /* 0x00018c0000077ab9 */ /* 0x000fe20000000800 */
[----:B------:R-:W-:Y:S01]  /*ac70*/  ULDC UR8, c[0x0][0x150] ;  /* 0x0000540000087ab9 */ /* 0x000fe20000000800 */
[----:B------:R-:W-:Y:S01]  /*ac80*/  ISETP.NE.AND.EX P1, PT, RZ, UR5, PT, P1 ;  /* 0x00000005ff007c0c */ /* 0x000fe2000bf25310 */
[----:B------:R-:W-:Y:S02]  /*ac90*/  IMAD.MOV.U32 R2, RZ, RZ, R18 ;  /* 0x000000ffff027224 */ /* 0x000fe400078e0012 */
[----:B------:R-:W-:Y:S01]  /*aca0*/  IMAD.MOV.U32 R3, RZ, RZ, R17 ;  /* 0x000000ffff037224 */ /* 0x000fe200078e0011 */
[----:B0-----:R-:W-:-:S09]  /*acb0*/  I2FP.F32.U32 R14, R12 ;  /* 0x0000000c000e7245 */ /* 0x001fd20000201000 */
[----:B------:R-:W-:Y:S05]  /*acc0*/  @!P1 BRA `(.L_x_306) ;  /* 0x0000000000289947 */ /* 0x000fea0003800000 */
[----:B------:R-:W-:Y:S02]  /*acd0*/  ULDC UR6, c[0x0][0x634] ;  /* 0x00018d0000067ab9 */ /* 0x000fe40000000800 */
[----:B------:R-:W-:-:S05]  /*ace0*/  IADD3 R3, P1, R18, UR6, RZ ;  /* 0x0000000612037c10 */ /* 0x000fca000ff3e0ff */
[----:B------:R-:W-:-:S04]  /*acf0*/  IMAD.X R11, RZ, RZ, R17, P1 ;  /* 0x000000ffff0b7224 */ /* 0x000fc800008e0611 */
[----:B------:R-:W-:-:S04]  /*ad00*/  IMAD.WIDE.U32 R4, R11, UR4, RZ ;  /* 0x000000040b047c25 */ /* 0x000fc8000f8e00ff */
[----:B------:R-:W-:-:S04]  /*ad10*/  IMAD.WIDE.U32 R4, P1, R3, UR5, R4 ;  /* 0x0000000503047c25 */ /* 0x000fc8000f820004 */
[----:B------:R-:W-:-:S04]  /*ad20*/  IMAD.WIDE.U32 R2, R3, UR4, RZ ;  /* 0x0000000403027c25 */ /* 0x000fc8000f8e00ff */
[----:B------:R-:W-:Y:S01]  /*ad30*/  IMAD.MOV.U32 R2, RZ, RZ, R5 ;  /* 0x000000ffff027224 */ /* 0x000fe200078e0005 */
[----:B------:R-:W-:Y:S01]  /*ad40*/  IADD3 RZ, P3, R3, R4, RZ ;  /* 0x0000000403ff7210 */ /* 0x000fe20007f7e0ff */
[----:B------:R-:W-:-:S04]  /*ad50*/  IMAD.X R3, RZ, RZ, RZ, P1 ;  /* 0x000000ffff037224 */ /* 0x000fc800008e06ff */
[----:B------:R-:W-:-:S08]  /*ad60*/  IMAD.WIDE.U32.X R2, R11, UR5, R2, P3 ;  /* 0x000000050b027c25 */ /* 0x000fd000098e0402 */
.L_x_306:
[----:B------:R-:W-:Y:S01]  /*ad70*/  FMUL R14, R14, UR8 ;  /* 0x000000080e0e7c20 */ /* 0x000fe20008400000 */
[--C-:B------:R-:W-:Y:S01]  /*ad80*/  SHF.R.U64 R11, R2, UR7, R3.reuse ;  /* 0x00000007020b7c19 */ /* 0x100fe20008001203 */
[----:B------:R-:W-:Y:S01]  /*ad90*/  ULDC.64 UR4, c[0x0][0x620] ;  /* 0x0001880000047ab9 */ /* 0x000fe20000000a00 */
[----:B------:R-:W-:Y:S01]  /*ada0*/  SHF.R.U32.HI R2, RZ, UR7, R3 ;  /* 0x00000007ff027c19 */ /* 0x000fe20008011603 */
[----:B------:R-:W-:Y:S01]  /*adb0*/  IMAD.MOV.U32 R3, RZ, RZ, R17 ;  /* 0x000000ffff037224 */ /* 0x000fe200078e0011 */
[----:B------:R-:W-:Y:S01]  /*adc0*/  IADD3 R15, P1, RZ, -R11, RZ ;  /* 0x8000000bff0f7210 */ /* 0x000fe20007f3e0ff */
[----:B------:R-:W0:Y:S01]  /*add0*/  F2I.U32.TRUNC.NTZ R14, R14 ;  /* 0x0000000e000e7305 */ /* 0x000e22000020f000 */
[----:B------:R-:W-:-:S03]  /*ade0*/  ULDC.64 UR6, c[0x0][0x640] ;  /* 0x0001900000067ab9 */ /* 0x000fc60000000a00 */
[----:B------:R-:W-:Y:S01]  /*adf0*/  IMAD.X R2, RZ, RZ, ~R2, P1 ;  /* 0x000000ffff027224 */ /* 0x000fe200008e0e02 */
[----:B------:R-:W-:-:S03]  /*ae00*/  ISETP.NE.U32.AND P1, PT, RZ, UR6, PT ;  /* 0x00000006ff007c0c */ /* 0x000fc6000bf25070 */
[----:B------:R-:W-:Y:S01]  /*ae10*/  IMAD R2, R2, UR4, RZ ;  /* 0x0000000402027c24 */ /* 0x000fe2000f8e02ff */
[----:B------:R-:W-:-:S03]  /*ae20*/  ISETP.NE.AND.EX P1, PT, RZ, UR7, PT, P1 ;  /* 0x00000007ff007c0c */ /* 0x000fc6000bf25310 */
[C---:B------:R-:W-:Y:S01]  /*ae30*/  IMAD R5, R15.reuse, UR5, R2 ;  /* 0x000000050f057c24 */ /* 0x040fe2000f8e0202 */
[----:B------:R-:W-:Y:S01]  /*ae40*/  ULDC UR5, c[0x0][0x154] ;  /* 0x0000550000057ab9 */ /* 0x000fe20000000800 */
[----:B------:R-:W-:Y:S02]  /*ae50*/  IMAD.MOV.U32 R2, RZ, RZ, R18 ;  /* 0x000000ffff027224 */ /* 0x000fe400078e0012 */
[----:B0-----:R-:W-:Y:S02]  /*ae60*/  IMAD.MOV R4, RZ, RZ, -R14 ;  /* 0x000000ffff047224 */ /* 0x001fe400078e0a0e */
[----:B------:R-:W-:Y:S01]  /*ae70*/  IMAD.WIDE.U32 R2, R15, UR4, R2 ;  /* 0x000000040f027c25 */ /* 0x000fe2000f8e0002 */
[----:B------:R-:W-:-:S03]  /*ae80*/  ULDC UR4, c[0x0][0x618] ;  /* 0x0001860000047ab9 */ /* 0x000fc60000000800 */
[----:B-1----:R-:W-:Y:S01]  /*ae90*/  IMAD R12, R13, R4, R12 ;  /* 0x000000040d0c7224 */ /* 0x002fe200078e020c */
[----:B--2---:R-:W-:Y:S01]  /*aea0*/  I2FP.F32.U32 R4, R10 ;  /* 0x0000000a00047245 */ /* 0x004fe20000201000 */
[----:B------:R-:W0:Y:S01]  /*aeb0*/  LDC R13, c[0x0][0x148] ;  /* 0x00005200ff0d7b82 */ /* 0x000e220000000800 */
[----:B------:R-:W-:-:S03]  /*aec0*/  IMAD.IADD R3, R3, 0x1, R5 ;  /* 0x0000000103037824 */ /* 0x000fc600078e0205 */
[----:B------:R-:W-:Y:S02]  /*aed0*/  FMUL R4, R4, UR5 ;  /* 0x0000000504047c20 */ /* 0x000fe40008400000 */
[--C-:B------:R-:W-:Y:S02]  /*aee0*/  SHF.R.U64 R14, R2, UR4, R3.reuse ;  /* 0x00000004020e7c19 */ /* 0x100fe40008001203 */
[----:B------:R-:W-:Y:S01]  /*aef0*/  SHF.R.U32.HI R3, RZ, UR4, R3 ;  /* 0x00000004ff037c19 */ /* 0x000fe20008011603 */
[----:B------:R1:W2:Y:S01]  /*af00*/  F2I.U32.TRUNC.NTZ R20, R4 ;  /* 0x0000000400147305 */ /* 0x0002a2000020f000 */
[----:B------:R-:W-:Y:S02]  /*af10*/  ULDC UR4, c[0x0][0x608] ;  /* 0x0001820000047ab9 */ /* 0x000fe40000000800 */
[--C-:B------:R-:W-:Y:S02]  /*af20*/  SHF.R.U64 R19, R14, UR4, R3.reuse ;  /* 0x000000040e137c19 */ /* 0x100fe40008001203 */
[----:B------:R-:W-:Y:S01]  /*af30*/  SHF.R.U32.HI R2, RZ, UR4, R3 ;  /* 0x00000004ff027c19 */ /* 0x000fe20008011603 */
[----:B------:R-:W-:-:S03]  /*af40*/  ULDC UR4, c[0x0][0x658] ;  /* 0x0001960000047ab9 */ /* 0x000fc60000000800 */
[--C-:B------:R-:W-:Y:S02]  /*af50*/  SHF.R.U64 R15, R19, UR4, R2.reuse ;  /* 0x00000004130f7c19 */ /* 0x100fe40008001202 */
[----:B------:R-:W-:-:S03]  /*af60*/  SHF.R.U32.HI R21, RZ, UR4, R2 ;  /* 0x00000004ff157c19 */ /* 0x000fc60008011602 */
[----:B------:R-:W-:Y:S02]  /*af70*/  IMAD.MOV.U32 R2, RZ, RZ, R15 ;  /* 0x000000ffff027224 */ /* 0x000fe400078e000f */
[----:B------:R-:W-:Y:S01]  /*af80*/  IMAD.MOV.U32 R3, RZ, RZ, R21 ;  /* 0x000000ffff037224 */ /* 0x000fe200078e0015 */
[----:B-12---:R-:W-:Y:S06]  /*af90*/  @!P1 BRA `(.L_x_307) ;  /* 0x0000000000289947 */ /* 0x006fec0003800000 */
        /* <DEDUP_REMOVED lines=10> */
.L_x_307:
[----:B------:R-:W1:Y:S01]  /*b040*/  LDC R4, c[0x0][0x65c] ;  /* 0x00019700ff047b82 */ /* 0x000e620000000800 */
[----:B------:R-:W-:Y:S01]  /*b050*/  ULDC UR4, c[0x0][0x648] ;  /* 0x0001920000047ab9 */ /* 0x000fe20000000800 */
[----:B------:R-:W-:Y:S01]  /*b060*/  LOP3.LUT R19, R19, UR16, RZ, 0xc0, !PT ;  /* 0x0000001013137c12 */ /* 0x000fe2000f8ec0ff */
[----:B------:R-:W-:Y:S01]  /*b070*/  IMAD.MOV R20, RZ, RZ, -R20 ;  /* 0x000000ffff147224 */ /* 0x000fe200078e0a14 */
[----:B------:R-:W-:Y:S01]  /*b080*/  SHF.R.U64 R2, R2, UR4, R3 ;  /* 0x0000000402027c19 */ /* 0x000fe20008001203 */
[----:B------:R-:W-:Y:S01]  /*b090*/  ULDC UR4, c[0x0][0x638] ;  /* 0x00018e0000047ab9 */ /* 0x000fe20000000800 */
[----:B------:R-:W-:Y:S01]  /*b0a0*/  LOP3.LUT R14, R14, UR15, RZ, 0xc0, !PT ;  /* 0x0000000f0e0e7c12 */ /* 0x000fe2000f8ec0ff */
[----:B------:R-:W-:Y:S01]  /*b0b0*/  ULDC UR5, c[0x0][0x610] ;  /* 0x0001840000057ab9 */ /* 0x000fe20000000800 */
[----:B------:R-:W-:Y:S02]  /*b0c0*/  IMAD.MOV.U32 R3, RZ, RZ, 0x1 ;  /* 0x00000001ff037424 */ /* 0x000fe400078e00ff */
[----:B------:R-:W-:Y:S01]  /*b0d0*/  IMAD R19, R2, UR17, R19 ;  /* 0x0000001102137c24 */ /* 0x000fe2000f8e0213 */
[----:B-1----:R-:W-:Y:S01]  /*b0e0*/  ISETP.NE.AND P1, PT, R4, 0x1, PT ;  /* 0x000000010400780c */ /* 0x002fe20003f25270 */
[----:B------:R-:W-:-:S02]  /*b0f0*/  IMAD.MOV R4, RZ, RZ, -R2 ;  /* 0x000000ffff047224 */ /* 0x000fc400078e0a02 */
[----:B------:R-:W-:Y:S02]  /*b100*/  IMAD.MOV.U32 R2, RZ, RZ, R11 ;  /* 0x000000ffff027224 */ /* 0x000fe400078e000b */
[----:B------:R-:W-:Y:S01]  /*b110*/  IMAD R15, R4, UR4, R15 ;  /* 0x00000004040f7c24 */ /* 0x000fe2000f8e020f */
[----:B------:R-:W-:-:S03]  /*b120*/  ULDC UR4, c[0x0][0x600] ;  /* 0x0001800000047ab9 */ /* 0x000fc60000000800 */
[----:B------:R-:W-:-:S04]  /*b130*/  IMAD R15, R15, UR4, R14 ;  /* 0x000000040f0f7c24 */ /* 0x000fc8000f8e020e */
[----:B0-----:R-:W-:-:S04]  /*b140*/  @P1 IMAD R12, R13, R20, R10 ;  /* 0x000000140d0c1224 */ /* 0x001fc800078e020a */
[----:B------:R-:W-:-:S05]  /*b150*/  IMAD R12, R19, UR5, R12 ;  /* 0x00000005130c7c24 */ /* 0x000fca000f8e020c */
[----:B------:R-:W-:Y:S02]  /*b160*/  SEL R22, R15, R12, !P1 ;  /* 0x0000000c0f167207 */ /* 0x000fe40004800000 */
[----:B------:R-:W-:-:S07]  /*b170*/  SEL R19, R12, R15, !P1 ;  /* 0x0000000f0c137207 */ /* 0x000fce0004800000 */
.L_x_305:
[----:B------:R-:W-:Y:S05]  /*b180*/  BSYNC B1 ;  /* 0x0000000000017941 */ /* 0x000fea0003800000 */
.L_x_304:
[----:B------:R-:W-:-:S13]  /*b190*/  LOP3.LUT P1, RZ, R3, 0xff, RZ, 0xc0, !PT ;  /* 0x000000ff03ff7812 */ /* 0x000fda000782c0ff */
[----:B------:R-:W-:Y:S05]  /*b1a0*/  @P1 BRA `(.L_x_308) ;  /* 0xfffffff4001c1947 */ /* 0x000fea000383ffff */
[----:B------:R-:W-:Y:S05]  /*b1b0*/  BSYNC B0 ;  /* 0x0000000000007941 */ /* 0x000fea0003800000 */
.L_x_296:
[----:B------:R-:W-:-:S03]  /*b1c0*/  UMOV UR4, 0xffffffff ;  /* 0xffffffff00047882 */ /* 0x000fc60000000000 */
[----:B------:R-:W-:Y:S05]  /*b1d0*/  BRA.DIV UR4, `(.L_x_309) ;  /* 0x0000000a043c7947 */ /* 0x000fea000b800000 */
[----:B------:R-:W-:-:S13]  /*b1e0*/  ELECT P6, URZ, PT ;  /* 0x00000000003f782f */ /* 0x000fda00038c0000 */
.L_x_332:
[----:B------:R-:W-:Y:S04]  /*b1f0*/  BSSY B0, `(.L_x_310) ;  /* 0x000006a000007945 */ /* 0x000fe80003800000 */
[----:B------:R-:W-:Y:S05]  /*b200*/  @!P6 BRA `(.L_x_311) ;  /* 0x0000000400a0e947 */ /* 0x000fea0003800000 */
[----:B------:R-:W-:-:S04]  /*b210*/  LOP3.LUT R16, R16, 0x2, RZ, 0xfc, !PT ;  /* 0x0000000210107812 */ /* 0x000fc800078efcff */
[----:B------:R-:W-:-:S13]  /*b220*/  ISETP.NE.AND P0, PT, R16, 0x3, PT ;  /* 0x000000031000780c */ /* 0x000fda0003f05270 */
[----:B------:R-:W-:Y:S05]  /*b230*/  @!P0 BRA `(.L_x_312) ;  /* 0x0000000000048947 */ /* 0x000fea0003800000 */
[----:B------:R-:W-:Y:S01]  /*b240*/  BPT.TRAP 0x1 ;  /* 0x000000040000795c */ /* 0x000fe20000300000 */
.L_x_312:
[----:B------:R-:W0:Y:S01]  /*b250*/  S2R R3, SR_CgaCtaId ;  /* 0x0000000000037919 */ /* 0x000e220000008800 */
[----:B------:R-:W-:-:S04]  /*b260*/  MOV R2, 0x400 ;  /* 0x0000040000027802 */ /* 0x000fc80000000f00 */
[----:B0-----:R-:W-:Y:S02]  /*b270*/  LEA R3, R3, R2, 0x18 ;  /* 0x0000000203037211 */ /* 0x001fe400078ec0ff */
[----:B------:R-:W-:-:S03]  /*b280*/  SHF.L.U32 R2, R0, 0x1f, RZ ;  /* 0x0000001f00027819 */ /* 0x000fc600000006ff */
[----:B------:R-:W-:-:S04]  /*b290*/  VIADD R3, R3, 0x58 ;  /* 0x0000005803037836 */ /* 0x000fc80000000000 */
[C---:B------:R-:W-:Y:S02]  /*b2a0*/  IMAD R7, R8.reuse, 0x8, R3 ;  /* 0x0000000808077824 */ /* 0x040fe400078e0203 */
[----:B------:R-:W-:Y:S02]  /*b2b0*/  VIADD R8, R8, 0x1 ;  /* 0x0000000108087836 */ /* 0x000fe40000000000 */
[----:B------:R-:W0:Y:S03]  /*b2c0*/  SYNCS.PHASECHK.TRANS64.TRYWAIT P0, [R7+URZ], R2 ;  /* 0x00000002070075a7 */ /* 0x000e26000800017f */
[----:B------:R-:W-:-:S04]  /*b2d0*/  ISETP.NE.AND P1, PT, R8, 0xb, PT ;  /* 0x0000000b0800780c */ /* 0x000fc80003f25270 */
[----:B------:R-:W-:Y:S02]  /*b2e0*/  SEL R5, RZ, 0x1, P1 ;  /* 0x00000001ff057807 */ /* 0x000fe40000800000 */
[----:B------:R-:W-:Y:S02]  /*b2f0*/  SEL R8, R8, RZ, P1 ;  /* 0x000000ff08087207 */ /* 0x000fe40000800000 */
[----:B------:R-:W-:-:S03]  /*b300*/  LOP3.LUT R5, R0, R5, RZ, 0x3c, !PT ;  /* 0x0000000500057212 */ /* 0x000fc600078e3cff */
[----:B------:R-:W-:Y:S01]  /*b310*/  IMAD R9, R8, 0x8, R3 ;  /* 0x0000000808097824 */ /* 0x000fe200078e0203 */
[----:B------:R-:W-:Y:S01]  /*b320*/  SHF.L.U32 R4, R5, 0x1f, RZ ;  /* 0x0000001f05047819 */ /* 0x000fe200000006ff */
[----:B0-----:R-:W-:Y:S06]  /*b330*/  @!P0 BRA `(.L_x_313) ;  /* 0x0000000800048947 */ /* 0x001fec0003800000 */
.L_x_333:
[----:B------:R-:W1:Y:S01]  /*b340*/  SYNCS.PHASECHK.TRANS64.TRYWAIT P0, [R9+URZ], R4 ;  /* 0x00000004090075a7 */ /* 0x000e62000800017f */
[----:B------:R-:W-:-:S05]  /*b350*/  VIADD R0, R8, 0x1 ;  /* 0x0000000108007836 */ /* 0x000fca0000000000 */
[----:B------:R-:W-:-:S04]  /*b360*/  ISETP.NE.AND P1, PT, R0, 0xb, PT ;  /* 0x0000000b0000780c */ /* 0x000fc80003f25270 */
[----:B0-----:R-:W-:Y:S02]  /*b370*/  SEL R2, RZ, 0x1, P1 ;  /* 0x00000001ff027807 */ /* 0x001fe40000800000 */
[----:B------:R-:W-:Y:S02]  /*b380*/  SEL R0, R0, RZ, P1 ;  /* 0x000000ff00007207 */ /* 0x000fe40000800000 */
[----:B------:R-:W-:-:S03]  /*b390*/  LOP3.LUT R7, R5, R2, RZ, 0x3c, !PT ;  /* 0x0000000205077212 */ /* 0x000fc600078e3cff */
[----:B------:R-:W-:Y:S01]  /*b3a0*/  IMAD R6, R0, 0x8, R3 ;  /* 0x0000000800067824 */ /* 0x000fe200078e0203 */
[----:B------:R-:W-:Y:S01]  /*b3b0*/  SHF.L.U32 R5, R7, 0x1f, RZ ;  /* 0x0000001f07057819 */ /* 0x000fe200000006ff */
[----:B-1----:R-:W-:Y:S06]  /*b3c0*/  @!P0 BRA `(.L_x_314) ;  /* 0x0000000400f48947 */ /* 0x002fec0003800000 */
.L_x_334:
[----:B------:R-:W1:Y:S01]  /*b3d0*/  SYNCS.PHASECHK.TRANS64.TRYWAIT P0, [R6+URZ], R5 ;  /* 0x00000005060075a7 */ /* 0x000e62000800017f */
[----:B------:R-:W-:-:S05]  /*b3e0*/  VIADD R0, R0, 0x1 ;  /* 0x0000000100007836 */ /* 0x000fca0000000000 */
[----:B------:R-:W-:-:S04]  /*b3f0*/  ISETP.NE.AND P1, PT, R0, 0xb, PT ;  /* 0x0000000b0000780c */ /* 0x000fc80003f25270 */
[----:B------:R-:W-:Y:S02]  /*b400*/  SEL R2, RZ, 0x1, P1 ;  /* 0x00000001ff027807 */ /* 0x000fe40000800000 */
[----:B------:R-:W-:Y:S02]  /*b410*/  SEL R0, R0, RZ, P1 ;  /* 0x000000ff00007207 */ /* 0x000fe40000800000 */
[----:B------:R-:W-:-:S03]  /*b420*/  LOP3.LUT R7, R7, R2, RZ, 0x3c, !PT ;  /* 0x0000000207077212 */ /* 0x000fc600078e3cff */
[----:B0-----:R-:W-:Y:S01]  /*b430*/  IMAD R9, R0, 0x8, R3 ;  /* 0x0000000800097824 */ /* 0x001fe200078e0203 */
[----:B------:R-:W-:Y:S01]  /*b440*/  SHF.L.U32 R4, R7, 0x1f, RZ ;  /* 0x0000001f07047819 */ /* 0x000fe200000006ff */
[----:B-1----:R-:W-:Y:S06]  /*b450*/  @!P0 BRA `(.L_x_315) ;  /* 0x0000000400e48947 */ /* 0x002fec0003800000 */
.L_x_335:
        /* <DEDUP_REMOVED lines=9> */
.L_x_336:
        /* <DEDUP_REMOVED lines=9> */
.L_x_337:
        /* <DEDUP_REMOVED lines=9> */
.L_x_338:
        /* <DEDUP_REMOVED lines=9> */
.L_x_339:
        /* <DEDUP_REMOVED lines=9> */
.L_x_340:
        /* <DEDUP_REMOVED lines=9> */
.L_x_341:
[----:B------:R-:W1:Y:S01]  /*b7c0*/  SYNCS.PHASECHK.TRANS64.TRYWAIT P0, [R9+URZ], R4 ;  /* 0x00000004090075a7 */ /* 0x000e62000800017f */
[----:B------:R-:W-:-:S05]  /*b7d0*/  VIADD R0, R0, 0x1 ;  /* 0x0000000100007836 */ /* 0x000fca0000000000 */
[----:B------:R-:W-:-:S04]  /*b7e0*/  ISETP.NE.AND P1, PT, R0, 0xb, PT ;  /* 0x0000000b0000780c */ /* 0x000fc80003f25270 */
[----:B------:R-:W-:Y:S02]  /*b7f0*/  SEL R2, RZ, 0x1, P1 ;  /* 0x00000001ff027807 */ /* 0x000fe40000800000 */
[----:B------:R-:W-:Y:S02]  /*b800*/  SEL R0, R0, RZ, P1 ;  /* 0x000000ff00007207 */ /* 0x000fe40000800000 */
[----:B------:R-:W-:Y:S01]  /*b810*/  LOP3.LUT R2, R7, R2, RZ, 0x3c, !PT ;  /* 0x0000000207027212 */ /* 0x000fe200078e3cff */
[----:B-1----:R-:W-:Y:S06]  /*b820*/  @!P0 BRA `(.L_x_322) ;  /* 0x00000004007c8947 */ /* 0x002fec0003800000 */
.L_x_342:
[----:B------:R-:W-:Y:S01]  /*b830*/  IMAD R3, R0, 0x8, R3 ;  /* 0x0000000800037824 */ /* 0x000fe200078e0203 */
[----:B------:R-:W-:-:S07]  /*b840*/  SHF.L.U32 R0, R2, 0x1f, RZ ;  /* 0x0000001f02007819 */ /* 0x000fce00000006ff */
.L_x_323:
[----:B--2---:R2:W3:Y:S02]  /*b850*/  SYNCS.PHASECHK.TRANS64.TRYWAIT P0, [R3+URZ], R0 ;  /* 0x00000000030075a7 */ /* 0x0044e4000800017f */
[----:B---3--:R-:W-:Y:S05]  /*b860*/  @!P0 NANOSLEEP.SYNCS 0x989680 ;  /* 0x009896800000895d */ /* 0x008fea0003900000 */
[----:B------:R-:W3:Y:S02]  /*b870*/  @!P0 SYNCS.PHASECHK.TRANS64 P0, [R3+URZ], R0 ;  /* 0x00000000030085a7 */ /* 0x000ee4000800007f */
[----:B---3--:R-:W-:Y:S05]  /*b880*/  @!P0 BRA `(.L_x_323) ;  /* 0xfffffffc00f08947 */ /* 0x008fea000383ffff */
.L_x_311:
[----:B------:R-:W-:Y:S05]  /*b890*/  BSYNC B0 ;  /* 0x0000000000007941 */ /* 0x000fea0003800000 */
.L_x_310:
[----:B------:R-:W-:Y:S05]  /*b8a0*/  EXIT ;  /* 0x000000000000794d */ /* 0x000fea0003800000 */
.L_x_20:
[----:B-1----:R1:W2:Y:S02]  /*b8b0*/  SYNCS.PHASECHK.TRANS64.TRYWAIT P0, [R161+URZ], R0 ;  /* 0x00000000a10075a7 */ /* 0x0022a4000800017f */
[----:B--2---:R-:W-:Y:S05]  /*b8c0*/  @!P0 NANOSLEEP.SYNCS 0x989680 ;  /* 0x009896800000895d */ /* 0x004fea0003900000 */
[----:B------:R-:W2:Y:S02]  /*b8d0*/  @!P0 SYNCS.PHASECHK.TRANS64 P0, [R161+URZ], R0 ;  /* 0x00000000a10085a7 */ /* 0x000ea4000800007f */
[----:B--2---:R-:W-:Y:S05]  /*b8e0*/  @!P0 BRA `(.L_x_20) ;  /* 0xfffffffc00f08947 */ /* 0x004fea000383ffff */
[----:B------:R-:W-:Y:S05]  /*b8f0*/  BRA `(.L_x_324) ;  /* 0xffffff5c00a07947 */ /* 0x000fea000383ffff */
.L_x_25:
[----:B--2---:R2:W3:Y:S02]  /*b900*/  SYNCS.PHASECHK.TRANS64.TRYWAIT P1, [R3+URZ], R0 ;  /* 0x00000000030075a7 */ /* 0x0044e4000802017f */
[----:B---3--:R-:W-:Y:S05]  /*b910*/  @!P1 NANOSLEEP.SYNCS 0x989680 ;  /* 0x009896800000995d */ /* 0x008fea0003900000 */
[----:B------:R-:W3:Y:S02]  /*b920*/  @!P1 SYNCS.PHASECHK.TRANS64 P1, [R3+URZ], R0 ;  /* 0x00000000030095a7 */ /* 0x000ee4000802007f */
[----:B---3--:R-:W-:Y:S05]  /*b930*/  @!P1 BRA `(.L_x_25) ;  /* 0xfffffffc00f09947 */ /* 0x008fea000383ffff */
[----:B------:R-:W-:Y:S05]  /*b940*/  BRA `(.L_x_24) ;  /* 0xffffff60000c7947 */ /* 0x000fea000383ffff */
.L_x_30:
[----:B--2---:R-:W-:-:S04]  /*b950*/  IMAD.U32 R5, RZ, RZ, UR4 ;  /* 0x00000004ff057e24 */ /* 0x004fc8000f8e00ff */
[----:B------:R2:W3:Y:S03]  /*b960*/  SYNCS.PHASECHK.TRANS64.TRYWAIT P1, [R5+URZ], R4 ;  /* 0x00000004050075a7 */ /* 0x0004e6000802017f */
[----:B---3--:R-:W-:Y:S05]  /*b970*/  @!P1 NANOSLEEP.SYNCS 0x989680 ;  /* 0x009896800000995d */ /* 0x008fea0003900000 */
[----:B------:R-:W3:Y:S02]  /*b980*/  @!P1 SYNCS.PHASECHK.TRANS64 P1, [R5+URZ], R4 ;  /* 0x00000004050095a7 */ /* 0x000ee4000802007f */
[----:B---3--:R-:W-:Y:S05]  /*b990*/  @!P1 BRA `(.L_x_30) ;  /* 0xfffffffc00ec9947 */ /* 0x008fea000383ffff */
[----:B------:R-:W-:Y:S05]  /*b9a0*/  BRA `(.L_x_29) ;  /* 0xffffff6000a07947 */ /* 0x000fea000383ffff */
.L_x_36:
[----:B-1----:R1:W2:Y:S02]  /*b9b0*/  SYNCS.PHASECHK.TRANS64.TRYWAIT P0, [R161+URZ+0x10], R0 ;  /* 0x00001000a10075a7 */ /* 0x0022a4000800017f */
[----:B--2---:R-:W-:Y:S05]  /*b9c0*/  @!P0 NANOSLEEP.SYNCS 0x989680 ;  /* 0x009896800000895d */ /* 0x004fea0003900000 */
[----:B------:R-:W2:Y:S02]  /*b9d0*/  @!P0 SYNCS.PHASECHK.TRANS64 P0, [R161+URZ+0x10], R0 ;  /* 0x00001000a10085a7 */ /* 0x000ea4000800007f */
[----:B--2---:R-:W-:Y:S05]  /*b9e0*/  @!P0 BRA `(.L_x_36) ;  /* 0xfffffffc00f08947 */ /* 0x004fea000383ffff */
[----:B------:R-:W-:Y:S05]  /*b9f0*/  BRA `(.L_x_325) ;  /* 0xffffff6400b07947 */ /* 0x000fea000383ffff */
.L_x_297:
[----:B------:R-:W-:Y:S01]  /*ba00*/  BSSY B1, `(.L_x_326) ;  /* 0x0000006000017945 */ /* 0x000fe20003800000 */
[----:B------:R-:W-:-:S07]  /*ba10*/  IMAD.MOV.U32 R15, RZ, RZ, -0x1 ;  /* 0xffffffffff0f7424 */ /* 0x000fce00078e00ff */
[----:B-----5:R-:W-:Y:S05]  /*ba20*/  WARPSYNC.COLLECTIVE R15, `(.L_x_327) ;  /* 0x000000000f0c7348 */ /* 0x020fea0003c00000 */
[----:B------:R-:W-:Y:S02]  /*ba30*/  ELECT P6, UR62, PT ;  /* 0x00000000003e782f */ /* 0x000fe400038c0000 */
[----:B------:R-:W-:Y:S01]  /*ba40*/  MOV R14, UR62 ;  /* 0x0000003e000e7c02 */ /* 0x000fe20008000f00 */
[----:B-----5:R-:W-:Y:S10]  /*ba50*/  ENDCOLLECTIVE ;  /* 0x000000000000791b */ /* 0x020ff40003800000 */
.L_x_327:
[----:B------:R-:W-:Y:S05]  /*ba60*/  BSYNC B1 ;  /* 0x0000000000017941 */ /* 0x000fea0003800000 */
.L_x_326:
[----:B------:R-:W-:Y:S05]  /*ba70*/  BRA `(.L_x_328) ;  /* 0xffffffe800f47947 */ /* 0x000fea000383ffff */
.L_x_300:
[----:B-1----:R1:W2:Y:S02]  /*ba80*/  SYNCS.PHASECHK.TRANS64.TRYWAIT P1, [R12+URZ+0x58], R5 ;  /* 0x000058050c0075a7 */ /* 0x0022a4000802017f */
[----:B--2---:R-:W-:Y:S05]  /*ba90*/  @!P1 NANOSLEEP.SYNCS 0x989680 ;  /* 0x009896800000995d */ /* 0x004fea0003900000 */
[----:B------:R-:W2:Y:S02]  /*baa0*/  @!P1 SYNCS.PHASECHK.TRANS64 P1, [R12+URZ+0x58], R5 ;  /* 0x000058050c0095a7 */ /* 0x000ea4000802007f */
[----:B--2---:R-:W-:Y:S05]  /*bab0*/  @!P1 BRA `(.L_x_300) ;  /* 0xfffffffc00f09947 */ /* 0x004fea000383ffff */
[----:B------:R-:W-:Y:S05]  /*bac0*/  BRA `(.L_x_329) ;  /* 0xffffffec00307947 */ /* 0x000fea000383ffff */
.L_x_309:
[----:B------:R-:W-:Y:S01]  /*bad0*/  BSSY B0, `(.L_x_330) ;  /* 0x0000006000007945 */ /* 0x000fe20003800000 */
[----:B------:R-:W-:-:S07]  /*bae0*/  IMAD.MOV.U32 R15, RZ, RZ, -0x1 ;  /* 0xffffffffff0f7424 */ /* 0x000fce00078e00ff */
[----:B-----5:R-:W-:Y:S05]  /*baf0*/  WARPSYNC.COLLECTIVE R15, `(.L_x_331) ;  /* 0x000000000f0c7348 */ /* 0x020fea0003c00000 */
[----:B------:R-:W-:Y:S02]  /*bb00*/  ELECT P6, UR62, PT ;  /* 0x00000000003e782f */ /* 0x000fe400038c0000 */
[----:B------:R-:W-:Y:S01]  /*bb10*/  MOV R14, UR62 ;  /* 0x0000003e000e7c02 */ /* 0x000fe20008000f00 */
[----:B-----5:R-:W-:Y:S10]  /*bb20*/  ENDCOLLECTIVE ;  /* 0x000000000000791b */ /* 0x020ff40003800000 */
.L_x_331:
[----:B------:R-:W-:Y:S05]  /*bb30*/  BSYNC B0 ;  /* 0x0000000000007941 */ /* 0x000fea0003800000 */
.L_x_330:
[----:B------:R-:W-:Y:S05]  /*bb40*/  BRA `(.L_x_332) ;  /* 0xfffffff400a87947 */ /* 0x000fea000383ffff */
.L_x_313:
[----:B0-----:R0:W1:Y:S02]  /*bb50*/  SYNCS.PHASECHK.TRANS64.TRYWAIT P0, [R7+URZ], R2 ;  /* 0x00000002070075a7 */ /* 0x001064000800017f */
[----:B-1----:R-:W-:Y:S05]  /*bb60*/  @!P0 NANOSLEEP.SYNCS 0x989680 ;  /* 0x009896800000895d */ /* 0x002fea0003900000 */
[----:B------:R-:W1:Y:S02]  /*bb70*/  @!P0 SYNCS.PHASECHK.TRANS64 P0, [R7+URZ], R2 ;  /* 0x00000002070085a7 */ /* 0x000e64000800007f */
[----:B-1----:R-:W-:Y:S05]  /*bb80*/  @!P0 BRA `(.L_x_313) ;  /* 0xfffffffc00f08947 */ /* 0x002fea000383ffff */
[----:B------:R-:W-:Y:S05]  /*bb90*/  BRA `(.L_x_333) ;  /* 0xfffffff400e87947 */ /* 0x000fea000383ffff */
.L_x_314:
[----:B0-----:R0:W1:Y:S02]  /*bba0*/  SYNCS.PHASECHK.TRANS64.TRYWAIT P0, [R9+URZ], R4 ;  /* 0x00000004090075a7 */ /* 0x001064000800017f */
[----:B-1----:R-:W-:Y:S05]  /*bbb0*/  @!P0 NANOSLEEP.SYNCS 0x989680 ;  /* 0x009896800000895d */ /* 0x002fea0003900000 */
[----:B------:R-:W1:Y:S02]  /*bbc0*/  @!P0 SYNCS.PHASECHK.TRANS64 P0, [R9+URZ], R4 ;  /* 0x00000004090085a7 */ /* 0x000e64000800007f */
[----:B-1----:R-:W-:Y:S05]  /*bbd0*/  @!P0 BRA `(.L_x_314) ;  /* 0xfffffffc00f08947 */ /* 0x002fea000383ffff */
[----:B------:R-:W-:Y:S05]  /*bbe0*/  BRA `(.L_x_334) ;  /* 0xfffffff400f87947 */ /* 0x000fea000383ffff */
.L_x_315:
[----:B0-----:R0:W1:Y:S02]  /*bbf0*/  SYNCS.PHASECHK.TRANS64.TRYWAIT P0, [R6+URZ], R5 ;  /* 0x00000005060075a7 */ /* 0x001064000800017f */
[----:B-1----:R-:W-:Y:S05]  /*bc00*/  @!P0 NANOSLEEP.SYNCS 0x989680 ;  /* 0x009896800000895d */ /* 0x002fea0003900000 */
[----:B------:R-:W1:Y:S02]  /*bc10*/  @!P0 SYNCS.PHASECHK.TRANS64 P0, [R6+URZ], R5 ;  /* 0x00000005060085a7 */ /* 0x000e64000800007f */
[----:B-1----:R-:W-:Y:S05]  /*bc20*/  @!P0 BRA `(.L_x_315) ;  /* 0xfffffffc00f08947 */ /* 0x002fea000383ffff */
[----:B------:R-:W-:Y:S05]  /*bc30*/  BRA `(.L_x_335) ;  /* 0xfffffff800087947 */ /* 0x000fea000383ffff */
.L_x_316:
[----:B0-----:R0:W1:Y:S02]  /*bc40*/  SYNCS.PHASECHK.TRANS64.TRYWAIT P0, [R9+URZ], R4 ;  /* 0x00000004090075a7 */ /* 0x001064000800017f */
[----:B-1----:R-:W-:Y:S05]  /*bc50*/  @!P0 NANOSLEEP.SYNCS 0x989680 ;  /* 0x009896800000895d */ /* 0x002fea0003900000 */
[----:B------:R-:W1:Y:S02]  /*bc60*/  @!P0 SYNCS.PHASECHK.TRANS64 P0, [R9+URZ], R4 ;  /* 0x00000004090085a7 */ /* 0x000e64000800007f */
[----:B-1----:R-:W-:Y:S05]  /*bc70*/  @!P0 BRA `(.L_x_316) ;  /* 0xfffffffc00f08947 */ /* 0x002fea000383ffff */
[----:B------:R-:W-:Y:S05]  /*bc80*/  BRA `(.L_x_336) ;  /* 0xfffffff800187947 */ /* 0x000fea000383ffff */
.L_x_317:
[----:B0-----:R0:W1:Y:S02]  /*bc90*/  SYNCS.PHASECHK.TRANS64.TRYWAIT P0, [R6+URZ], R5 ;  /* 0x00000005060075a7 */ /* 0x001064000800017f */
[----:B-1----:R-:W-:Y:S05]  /*bca0*/  @!P0 NANOSLEEP.SYNCS 0x989680 ;  /* 0x009896800000895d */ /* 0x002fea0003900000 */
[----:B------:R-:W1:Y:S02]  /*bcb0*/  @!P0 SYNCS.PHASECHK.TRANS64 P0, [R6+URZ], R5 ;  /* 0x00000005060085a7 */ /* 0x000e64000800007f */
[----:B-1----:R-:W-:Y:S05]  /*bcc0*/  @!P0 BRA `(.L_x_317) ;  /* 0xfffffffc00f08947 */ /* 0x002fea000383ffff */
[----:B------:R-:W-:Y:S05]  /*bcd0*/  BRA `(.L_x_337) ;  /* 0xfffffff800287947 */ /* 0x000fea000383ffff */
.L_x_318:
[----:B0-----:R0:W1:Y:S02]  /*bce0*/  SYNCS.PHASECHK.TRANS64.TRYWAIT P0, [R9+URZ], R4 ;  /* 0x00000004090075a7 */ /* 0x001064000800017f */
[----:B-1----:R-:W-:Y:S05]  /*bcf0*/  @!P0 NANOSLEEP.SYNCS 0x989680 ;  /* 0x009896800000895d */ /* 0x002fea0003900000 */
[----:B------:R-:W1:Y:S02]  /*bd00*/  @!P0 SYNCS.PHASECHK.TRANS64 P0, [R9+URZ], R4 ;  /* 0x00000004090085a7 */ /* 0x000e64000800007f */
[----:B-1----:R-:W-:Y:S05]  /*bd10*/  @!P0 BRA `(.L_x_318) ;  /* 0xfffffffc00f08947 */ /* 0x002fea000383ffff */
[----:B------:R-:W-:Y:S05]  /*bd20*/  BRA `(.L_x_338) ;  /* 0xfffffff800387947 */ /* 0x000fea000383ffff */
.L_x_319:
[----:B0-----:R0:W1:Y:S02]  /*bd30*/  SYNCS.PHASECHK.TRANS64.TRYWAIT P0, [R6+URZ], R5 ;  /* 0x00000005060075a7 */ /* 0x001064000800017f */
[----:B-1----:R-:W-:Y:S05]  /*bd40*/  @!P0 NANOSLEEP.SYNCS 0x989680 ;  /* 0x009896800000895d */ /* 0x002fea0003900000 */
[----:B------:R-:W1:Y:S02]  /*bd50*/  @!P0 SYNCS.PHASECHK.TRANS64 P0, [R6+URZ], R5 ;  /* 0x00000005060085a7 */ /* 0x000e64000800007f */
[----:B-1----:R-:W-:Y:S05]  /*bd60*/  @!P0 BRA `(.L_x_319) ;  /* 0xfffffffc00f08947 */ /* 0x002fea000383ffff */
[----:B------:R-:W-:Y:S05]  /*bd70*/  BRA `(.L_x_339) ;  /* 0xfffffff800487947 */ /* 0x000fea000383ffff */
.L_x_320:
[----:B0-----:R0:W1:Y:S02]  /*bd80*/  SYNCS.PHASECHK.TRANS64.TRYWAIT P0, [R9+URZ], R4 ;  /* 0x00000004090075a7 */ /* 0x001064000800017f */
[----:B-1----:R-:W-:Y:S05]  /*bd90*/  @!P0 NANOSLEEP.SYNCS 0x989680 ;  /* 0x009896800000895d */ /* 0x002fea0003900000 */
[----:B------:R-:W1:Y:S02]  /*bda0*/  @!P0 SYNCS.PHASECHK.TRANS64 P0, [R9+URZ], R4 ;  /* 0x00000004090085a7 */ /* 0x000e64000800007f */
[----:B-1----:R-:W-:Y:S05]  /*bdb0*/  @!P0 BRA `(.L_x_320) ;  /* 0xfffffffc00f08947 */ /* 0x002fea000383ffff */
[----:B------:R-:W-:Y:S05]  /*bdc0*/  BRA `(.L_x_340) ;  /* 0xfffffff800587947 */ /* 0x000fea000383ffff */
.L_x_321:
[----:B0-----:R0:W1:Y:S02]  /*bdd0*/  SYNCS.PHASECHK.TRANS64.TRYWAIT P0, [R6+URZ], R5 ;  /* 0x00000005060075a7 */ /* 0x001064000800017f */
[----:B-1----:R-:W-:Y:S05]  /*bde0*/  @!P0 NANOSLEEP.SYNCS 0x989680 ;  /* 0x009896800000895d */ /* 0x002fea0003900000 */
[----:B------:R-:W1:Y:S02]  /*bdf0*/  @!P0 SYNCS.PHASECHK.TRANS64 P0, [R6+URZ], R5 ;  /* 0x00000005060085a7 */ /* 0x000e64000800007f */
[----:B-1----:R-:W-:Y:S05]  /*be00*/  @!P0 BRA `(.L_x_321) ;  /* 0xfffffffc00f08947 */ /* 0x002fea000383ffff */
[----:B------:R-:W-:Y:S05]  /*be10*/  BRA `(.L_x_341) ;  /* 0xfffffff800687947 */ /* 0x000fea000383ffff */
.L_x_322:
[----:B-1----:R1:W2:Y:S02]  /*be20*/  SYNCS.PHASECHK.TRANS64.TRYWAIT P0, [R9+URZ], R4 ;  /* 0x00000004090075a7 */ /* 0x0022a4000800017f */
[----:B--2---:R-:W-:Y:S05]  /*be30*/  @!P0 NANOSLEEP.SYNCS 0x989680 ;  /* 0x009896800000895d */ /* 0x004fea0003900000 */
[----:B------:R-:W2:Y:S02]  /*be40*/  @!P0 SYNCS.PHASECHK.TRANS64 P0, [R9+URZ], R4 ;  /* 0x00000004090085a7 */ /* 0x000ea4000800007f */
[----:B--2---:R-:W-:Y:S05]  /*be50*/  @!P0 BRA `(.L_x_322) ;  /* 0xfffffffc00f08947 */ /* 0x004fea000383ffff */
[----:B------:R-:W-:Y:S05]  /*be60*/  BRA `(.L_x_342) ;  /* 0xfffffff800707947 */ /* 0x000fea000383ffff */
.L_x_343:
[----:B------:R-:W-:-:S00]  /*be70*/  BRA `(.L_x_343) ;  /* 0xfffffffc00fc7947 */ /* 0x000fc0000383ffff */
[----:B------:R-:W-:-:S00]  /*be80*/  NOP ;  /* 0x0000000000007918 */ /* 0x000fc00000000000 */
[----:B------:R-:W-:-:S00]  /*be90*/  NOP ;  /* 0x0000000000007918 */ /* 0x000fc00000000000 */
[----:B------:R-:W-:-:S00]  /*bea0*/  NOP ;  /* 0x0000000000007918 */ /* 0x000fc00000000000 */
[----:B------:R-:W-:-:S00]  /*beb0*/  NOP ;  /* 0x0000000000007918 */ /* 0x000fc00000000000 */
[----:B------:R-:W-:-:S00]  /*bec0*/  NOP ;  /* 0x0000000000007918 */ /* 0x000fc00000000000 */
[----:B------:R-:W-:-:S00]  /*bed0*/  NOP ;  /* 0x0000000000007918 */ /* 0x000fc00000000000 */
[----:B------:R-:W-:-:S00]  /*bee0*/  NOP ;  /* 0x0000000000007918 */ /* 0x000fc00000000000 */
[----:B------:R-:W-:-:S00]  /*bef0*/  NOP ;  /* 0x0000000000007918 */ /* 0x000fc00000000000 */
.L_x_344:


//--------------------- .nv.global.init           --------------------------
	.section	.nv.global.init,"aw",@progbits
.nv.global.init:
	.type		$str$22,@object
	.size		$str$22,($str$23 - $str$22)
$str$22:
        /*0000*/ 	.byte	0x6b, 0x5f, 0x74, 0x69, 0x6c, 0x65, 0x5f, 0x63, 0x6f, 0x75, 0x6e, 0x74, 0x20, 0x3e, 0x3d, 0x20
        /*0010*/ 	.byte	0x31, 0x00
	.type		$str$23,@object
	.size		$str$23,(__unnamed_1 - $str$23)
$str$23:
        /*0012*/ 	.byte	0x2f, 0x74, 0x6d, 0x70, 0x2f, 0x63, 0x75, 0x74, 0x6c, 0x61, 0x73, 0x73, 0x5f, 0x73, 0x77, 0x65
        /*0022*/ 	.byte	0x65, 0x70, 0x5f, 0x73, 0x72, 0x63, 0x2f, 0x69, 0x6e, 0x63, 0x6c, 0x75, 0x64, 0x65, 0x2f, 0x63
        /*0032*/ 	.byte	0x75, 0x74, 0x6c, 0x61, 0x73, 0x73, 0x2f, 0x67, 0x65, 0x6d, 0x6d, 0x2f, 0x63, 0x6f, 0x6c, 0x6c
        /*0042*/ 	.byte	0x65, 0x63, 0x74, 0x69, 0x76, 0x65, 0x2f, 0x73, 0x6d, 0x39, 0x30, 0x5f, 0x6d, 0x6d, 0x61, 0x5f
        /*0052*/ 	.byte	0x74, 0x6d, 0x61, 0x5f, 0x67, 0x6d, 0x6d, 0x61, 0x5f, 0x73, 0x73, 0x5f, 0x77, 0x61, 0x72, 0x70
        /*0062*/ 	.byte	0x73, 0x70, 0x65, 0x63, 0x69, 0x61, 0x6c, 0x69, 0x7a, 0x65, 0x64, 0x2e, 0x68, 0x70, 0x70, 0x00
	.type		__unnamed_1,@object
	.size		__unnamed_1,(.L_0 - __unnamed_1)
__unnamed_1:
        /*0072*/ 	.byte	0x76, 0x6f, 0x69, 0x64, 0x20, 0x63, 0x75, 0x74, 0x6c, 0x61, 0x73, 0x73, 0x3a, 0x3a, 0x67, 0x65
        /* <DEDUP_REMOVED lines=180> */
        /*0bc2*/ 	.byte	0x79, 0x5d, 0x00
.L_0:


//--------------------- .nv.shared._ZN7cutlass13device_kernelINS_4gemm6kernel13GemmUniversalIN4cute5tupleIJiiiiEEENS1_10collective13CollectiveMmaINS1_34MainloopSm90TmaGmmaWarpSpecializedILi11ENS5_IJNS4_1CILi1EEENSA_ILi4EEESB_EEENS1_32KernelTmaWarpSpecializedPingpongEEENS5_IJNSA_ILi64EEENSA_ILi256EEENSA_ILi32EEEEEENS_6half_tENS5_IJlSB_lEEESK_SL_NS4_8TiledMMAINS4_8MMA_AtomIJNS4_4SM904GMMA26MMA_64x256x16_F32F16F16_SSILNSP_5MajorE0ELSR_0ELNSP_7ScaleInE1ELSS_1EEEEEENS4_6LayoutINS5_IJSB_SB_SB_EEENS5_IJNSA_ILi0EEESX_SX_EEEEENS5_IJNS4_10UnderscoreES10_S10_EEEEENS4_23SM90_TMA_LOAD_MULTICASTENS4_14ComposedLayoutINS4_7SwizzleILi2ELi4ELi3EEENS4_18smem_ptr_flag_bitsILi16EEENSV_INS5_IJNSA_ILi8EEESI_EEENS5_IJSI_SB_EEEEEEEvNS4_8identityENS4_13SM90_TMA_LOADES1D_vS1E_EENS_8epilogue10collective6detail29Sm90TmaWarpSpecializedAdapterINS1I_15DefaultEpilogueISK_SL_SL_NS1H_6thread17LinearCombinationISK_Li1EffLNS1M_9ScaleType4KindE0ELNS_15FloatRoundStyleE2ESK_EENS1_15EpilogueDefaultEEEEEvvEEEEvNT_6ParamsE --------------------------
	.section	.nv.shared._ZN7cutlass13device_kernelINS_4gemm6kernel13GemmUniversalIN4cute5tupleIJiiiiEEENS1_10collective13CollectiveMmaINS1_34MainloopSm90TmaGmmaWarpSpecializedILi11ENS5_IJNS4_1CILi1EEENSA_ILi4EEESB_EEENS1_32KernelTmaWarpSpecializedPingpongEEENS5_IJNSA_ILi64EEENSA_ILi256EEENSA_ILi32EEEEEENS_6half_tENS5_IJlSB_lEEESK_SL_NS4_8TiledMMAINS4_8MMA_AtomIJNS4_4SM904GMMA26MMA_64x256x16_F32F16F16_SSILNSP_5MajorE0ELSR_0ELNSP_7ScaleInE1ELSS_1EEEEEENS4_6LayoutINS5_IJSB_SB_SB_EEENS5_IJNSA_ILi0EEESX_SX_EEEEENS5_IJNS4_10UnderscoreES10_S10_EEEEENS4_23SM90_TMA_LOAD_MULTICASTENS4_14ComposedLayoutINS4_7SwizzleILi2ELi4ELi3EEENS4_18smem_ptr_flag_bitsILi16EEENSV_INS5_IJNSA_ILi8EEESI_EEENS5_IJSI_SB_EEEEEEEvNS4_8identityENS4_13SM90_TMA_LOADES1D_vS1E_EENS_8epilogue10collective6detail29Sm90TmaWarpSpecializedAdapterINS1I_15DefaultEpilogueISK_SL_SL_NS1H_6thread17LinearCombinationISK_Li1EffLNS1M_9ScaleType4KindE0ELNS_15FloatRoundStyleE2ESK_EENS1_15EpilogueDefaultEEEEEvvEEEEvNT_6ParamsE,"aw",@nobits
	.sectionflags	@""
	.align	16
	.zero		1024


//--------------------- .nv.shared.reserved.0     --------------------------
	.section	.nv.shared.reserved.0,"aw",@nobits
	.weak		__nv_reservedSMEM_offset_0_alias
	.size		__nv_reservedSMEM_offset_0_alias, 0, 0
	.other		__nv_reservedSMEM_offset_0_alias,@"STO_CUDA_RESERVED_SHARED STV_DEFAULT"
__nv_reservedSMEM_offset_0_alias:
	.zero		0


//--------------------- .nv.global                --------------------------
	.section	.nv.global,"aw",@nobits
.nv.global:
	.type		_ZN40_INTERNAL_76eccfab_4_k_cu_7e47573b_208604cute1_E,@object
	.size		_ZN40_INTERNAL_76eccfab_4_k_cu_7e47573b_208604cute1_E,(_ZN40_INTERNAL_76eccfab_4_k_cu_7e47573b_208604cuda3std3__45__cpo6cbeginE - _ZN40_INTERNAL_76eccfab_4_k_cu_7e47573b_208604cute1_E)
_ZN40_INTERNAL_76eccfab_4_k_cu_7e47573b_208604cute1_E:
	.zero		1
	.type		_ZN40_INTERNAL_76eccfab_4_k_cu_7e47573b_208604cuda3std3__45__cpo6cbeginE,@object
	.size		_ZN40_INTERNAL_76eccfab_4_k_cu_7e47573b_208604cuda3std3__45__cpo6cbeginE,(_ZN40_INTERNAL_76eccfab_4_k_cu_7e47573b_208604cuda3std3__48in_placeE - _ZN40_INTERNAL_76eccfab_4_k_cu_7e47573b_208604cuda3std3__45__cpo6cbeginE)
_ZN40_INTERNAL_76eccfab_4_k_cu_7e47573b_208604cuda3std3__45__cpo6cbeginE:
	.zero		1
	.type		_ZN40_INTERNAL_76eccfab_4_k_cu_7e47573b_208604cuda3std3__48in_placeE,@object
	.size		_ZN40_INTERNAL_76eccfab_4_k_cu_7e47573b_208604cuda3std3__48in_placeE,(_ZN40_INTERNAL_76eccfab_4_k_cu_7e47573b_208604cuda3std6ranges3__45__cpo9iter_moveE - _ZN40_INTERNAL_76eccfab_4_k_cu_7e47573b_208604cuda3std3__48in_placeE)
_ZN40_INTERNAL_76eccfab_4_k_cu_7e47573b_208604cuda3std3__48in_placeE:
	.zero		1
	.type		_ZN40_INTERNAL_76eccfab_4_k_cu_7e47573b_208604cuda3std6ranges3__45__cpo9iter_moveE,@object
	.size		_ZN40_INTERNAL_76eccfab_4_k_cu_7e47573b_208604cuda3std6ranges3__45__cpo9iter_moveE,(_ZN40_INTERNAL_76eccfab_4_k_cu_7e47573b_208604cuda3std3__45__cpo5beginE - _ZN40_INTERNAL_76eccfab_4_k_cu_7e47573b_208604cuda3std6ranges3__45__cpo9iter_moveE)
_ZN40_INTERNAL_76eccfab_4_k_cu_7e47573b_208604cuda3std6ranges3__45__cpo9iter_moveE:
	.zero		1
	.type		_ZN40_INTERNAL_76eccfab_4_k_cu_7e47573b_208604cuda3std3__45__cpo5beginE,@object
	.size		_ZN40_INTERNAL_76eccfab_4_k_cu_7e47573b_208604cuda3std3__45__cpo5beginE,(_ZN40_INTERNAL_76eccfab_4_k_cu_7e47573b_208604cuda3std3__442_GLOBAL__N__76eccfab_4_k_cu_7e47573b_208606ignoreE - _ZN40_INTERNAL_76eccfab_4_k_cu_7e47573b_208604cuda3std3__45__cpo5beginE)
_ZN40_INTERNAL_76eccfab_4_k_cu_7e47573b_208604cuda3std3__45__cpo5beginE:
	.zero		1
	.type		_ZN40_INTERNAL_76eccfab_4_k_cu_7e47573b_208604cuda3std3__442_GLOBAL__N__76eccfab_4_k_cu_7e47573b_208606ignoreE,@object
	.size		_ZN40_INTERNAL_76eccfab_4_k_cu_7e47573b_208604cuda3std3__442_GLOBAL__N__76eccfab_4_k_cu_7e47573b_208606ignoreE,(_ZN40_INTERNAL_76eccfab_4_k_cu_7e47573b_208604cute7productE - _ZN40_INTERNAL_76eccfab_4_k_cu_7e47573b_208604cuda3std3__442_GLOBAL__N__76eccfab_4_k_cu_7e47573b_208606ignoreE)
_ZN40_INTERNAL_76eccfab_4_k_cu_7e47573b_208604cuda3std3__442_GLOBAL__N__76eccfab_4_k_cu_7e47573b_208606ignoreE:
	.zero		1
	.type		_ZN40_INTERNAL_76eccfab_4_k_cu_7e47573b_208604cute7productE,@object
	.size		_ZN40_INTERNAL_76eccfab_4_k_cu_7e47573b_208604cute7productE,(_ZN40_INTERNAL_76eccfab_4_k_cu_7e47573b_208604cuda3std3__45__cpo3endE - _ZN40_INTERNAL_76eccfab_4_k_cu_7e47573b_208604cute7productE)
_ZN40_INTERNAL_76eccfab_4_k_cu_7e47573b_208604cute7productE:
	.zero		1
	.type		_ZN40_INTERNAL_76eccfab_4_k_cu_7e47573b_208604cuda3std3__45__cpo3endE,@object
	.size		_ZN40_INTERNAL_76eccfab_4_k_cu_7e47573b_208604cuda3std3__45__cpo3endE,(_ZN40_INTERNAL_76eccfab_4_k_cu_7e47573b_208604cuda3std3__419piecewise_constructE - _ZN40_INTERNAL_76eccfab_4_k_cu_7e47573b_208604cuda3std3__45__cpo3endE)
_ZN40_INTERNAL_76eccfab_4_k_cu_7e47573b_208604cuda3std3__45__cpo3endE:
	.zero		1
	.type		_ZN40_INTERNAL_76eccfab_4_k_cu_7e47573b_208604cuda3std3__419piecewise_constructE,@object
	.size		_ZN40_INTERNAL_76eccfab_4_k_cu_7e47573b_208604cuda3std3__419piecewise_constructE,(_ZN40_INTERNAL_76eccfab_4_k_cu_7e47573b_208604cuda3std3__45__cpo4cendE - _ZN40_INTERNAL_76eccfab_4_k_cu_7e47573b_208604cuda3std3__419piecewise_constructE)
_ZN40_INTERNAL_76eccfab_4_k_cu_7e47573b_208604cuda3std3__419piecewise_constructE:
	.zero		1
	.type		_ZN40_INTERNAL_76eccfab_4_k_cu_7e47573b_208604cuda3std3__45__cpo4cendE,@object
	.size		_ZN40_INTERNAL_76eccfab_4_k_cu_7e47573b_208604cuda3std3__45__cpo4cendE,(_ZN40_INTERNAL_76eccfab_4_k_cu_7e47573b_208604cuda3std6ranges3__45__cpo4swapE - _ZN40_INTERNAL_76eccfab_4_k_cu_7e47573b_208604cuda3std3__45__cpo4cendE)
_ZN40_INTERNAL_76eccfab_4_k_cu_7e47573b_208604cuda3std3__45__cpo4cendE:
	.zero		1
	.type		_ZN40_INTERNAL_76eccfab_4_k_cu_7e47573b_208604cuda3std6ranges3__45__cpo4swapE,@object
	.size		_ZN40_INTERNAL_76eccfab_4_k_cu_7e47573b_208604cuda3std6ranges3__45__cpo4swapE,(.L_8 - _ZN40_INTERNAL_76eccfab_4_k_cu_7e47573b_208604cuda3std6ranges3__45__cpo4swapE)
_ZN40_INTERNAL_76eccfab_4_k_cu_7e47573b_208604cuda3std6ranges3__45__cpo4swapE:
	.zero		1
.L_8:


//--------------------- .nv.constant0._ZN7cutlass13device_kernelINS_4gemm6kernel13GemmUniversalIN4cute5tupleIJiiiiEEENS1_10collective13CollectiveMmaINS1_34MainloopSm90TmaGmmaWarpSpecializedILi11ENS5_IJNS4_1CILi1EEENSA_ILi4EEESB_EEENS1_32KernelTmaWarpSpecializedPingpongEEENS5_IJNSA_ILi64EEENSA_ILi256EEENSA_ILi32EEEEEENS_6half_tENS5_IJlSB_lEEESK_SL_NS4_8TiledMMAINS4_8MMA_AtomIJNS4_4SM904GMMA26MMA_64x256x16_F32F16F16_SSILNSP_5MajorE0ELSR_0ELNSP_7ScaleInE1ELSS_1EEEEEENS4_6LayoutINS5_IJSB_SB_SB_EEENS5_IJNSA_ILi0EEESX_SX_EEEEENS5_IJNS4_10UnderscoreES10_S10_EEEEENS4_23SM90_TMA_LOAD_MULTICASTENS4_14ComposedLayoutINS4_7SwizzleILi2ELi4ELi3EEENS4_18smem_ptr_flag_bitsILi16EEENSV_INS5_IJNSA_ILi8EEESI_EEENS5_IJSI_SB_EEEEEEEvNS4_8identityENS4_13SM90_TMA_LOADES1D_vS1E_EENS_8epilogue10collective6detail29Sm90TmaWarpSpecializedAdapterINS1I_15DefaultEpilogueISK_SL_SL_NS1H_6thread17LinearCombinationISK_Li1EffLNS1M_9ScaleType4KindE0ELNS_15FloatRoundStyleE2ESK_EENS1_15EpilogueDefaultEEEEEvvEEEEvNT_6ParamsE --------------------------
	.section	.nv.constant0._ZN7cutlass13device_kernelINS_4gemm6kernel13GemmUniversalIN4cute5tupleIJiiiiEEENS1_10collective13CollectiveMmaINS1_34MainloopSm90TmaGmmaWarpSpecializedILi11ENS5_IJNS4_1CILi1EEENSA_ILi4EEESB_EEENS1_32KernelTmaWarpSpecializedPingpongEEENS5_IJNSA_ILi64EEENSA_ILi256EEENSA_ILi32EEEEEENS_6half_tENS5_IJlSB_lEEESK_SL_NS4_8TiledMMAINS4_8MMA_AtomIJNS4_4SM904GMMA26MMA_64x256x16_F32F16F16_SSILNSP_5MajorE0ELSR_0ELNSP_7ScaleInE1ELSS_1EEEEEENS4_6LayoutINS5_IJSB_SB_SB_EEENS5_IJNSA_ILi0EEESX_SX_EEEEENS5_IJNS4_10UnderscoreES10_S10_EEEEENS4_23SM90_TMA_LOAD_MULTICASTENS4_14ComposedLayoutINS4_7SwizzleILi2ELi4ELi3EEENS4_18smem_ptr_flag_bitsILi16EEENSV_INS5_IJNSA_ILi8EEESI_EEENS5_IJSI_SB_EEEEEEEvNS4_8identityENS4_13SM90_TMA_LOADES1D_vS1E_EENS_8epilogue10collective6detail29Sm90TmaWarpSpecializedAdapterINS1I_15DefaultEpilogueISK_SL_SL_NS1H_6thread17LinearCombinationISK_Li1EffLNS1M_9ScaleType4KindE0ELNS_15FloatRoundStyleE2ESK_EENS1_15EpilogueDefaultEEEEEvvEEEEvNT_6ParamsE,"a",@progbits
	.sectionflags	@""
	.align	4
.nv.constant0._ZN7cutlass13device_kernelINS_4gemm6kernel13GemmUniversalIN4cute5tupleIJiiiiEEENS1_10collective13CollectiveMmaINS1_34MainloopSm90TmaGmmaWarpSpecializedILi11ENS5_IJNS4_1CILi1EEENSA_ILi4EEESB_EEENS1_32KernelTmaWarpSpecializedPingpongEEENS5_IJNSA_ILi64EEENSA_ILi256EEENSA_ILi32EEEEEENS_6half_tENS5_IJlSB_lEEESK_SL_NS4_8TiledMMAINS4_8MMA_AtomIJNS4_4SM904GMMA26MMA_64x256x16_F32F16F16_SSILNSP_5MajorE0ELSR_0ELNSP_7ScaleInE1ELSS_1EEEEEENS4_6LayoutINS5_IJSB_SB_SB_EEENS5_IJNSA_ILi0EEESX_SX_EEEEENS5_IJNS4_10UnderscoreES10_S10_EEEEENS4_23SM90_TMA_LOAD_MULTICASTENS4_14ComposedLayoutINS4_7SwizzleILi2ELi4ELi3EEENS4_18smem_ptr_flag_bitsILi16EEENSV_INS5_IJNSA_ILi8EEESI_EEENS5_IJSI_SB_EEEEEEEvNS4_8identityENS4_13SM90_TMA_LOADES1D_vS1E_EENS_8epilogue10collective6detail29Sm90TmaWarpSpecializedAdapterINS1I_15DefaultEpilogueISK_SL_SL_NS1H_6thread17LinearCombinationISK_Li1EffLNS1M_9ScaleType4KindE0ELNS_15FloatRoundStyleE2ESK_EENS1_15EpilogueDefaultEEEEEvvEEEEvNT_6ParamsE:
	.zero		1664


//--------------------- SYMBOLS --------------------------

	.type		.nv.reservedSmem.offset0,@object
	.size		.nv.reservedSmem.offset0,0x4
	.type		__assertfail,@function
